//
// Generated by NVIDIA NVVM Compiler
//
// Compiler Build ID: CL-36424714
// Cuda compilation tools, release 13.0, V13.0.88
// Based on NVVM 20.0.0
//

.version 9.0
.target sm_100
.address_size 64

	// .globl	_Z12matrixAddRowPiS_S_ii

.visible .entry _Z12matrixAddRowPiS_S_ii(
	.param .u64 .ptr .align 1 _Z12matrixAddRowPiS_S_ii_param_0,
	.param .u64 .ptr .align 1 _Z12matrixAddRowPiS_S_ii_param_1,
	.param .u64 .ptr .align 1 _Z12matrixAddRowPiS_S_ii_param_2,
	.param .u32 _Z12matrixAddRowPiS_S_ii_param_3,
	.param .u32 _Z12matrixAddRowPiS_S_ii_param_4
)
{
	.reg .pred 	%p<10>;
	.reg .b32 	%r<115>;
	.reg .b64 	%rd<56>;

	ld.param.u64 	%rd22, [_Z12matrixAddRowPiS_S_ii_param_0];
	ld.param.u64 	%rd23, [_Z12matrixAddRowPiS_S_ii_param_1];
	ld.param.u64 	%rd24, [_Z12matrixAddRowPiS_S_ii_param_2];
	ld.param.u32 	%r17, [_Z12matrixAddRowPiS_S_ii_param_4];
	cvta.to.global.u64 	%rd1, %rd24;
	cvta.to.global.u64 	%rd2, %rd23;
	cvta.to.global.u64 	%rd3, %rd22;
	setp.lt.s32 	%p1, %r17, 1;
	@%p1 bra 	$L__BB0_13;
	mov.u32 	%r19, %ctaid.x;
	mul.lo.s32 	%r1, %r17, %r19;
	and.b32  	%r2, %r17, 15;
	setp.lt.u32 	%p2, %r17, 16;
	mov.b32 	%r112, 0;
	@%p2 bra 	$L__BB0_4;
	and.b32  	%r112, %r17, 2147483632;
	neg.s32 	%r110, %r112;
	mul.wide.u32 	%rd25, %r1, 4;
	add.s64 	%rd26, %rd25, 32;
	add.s64 	%rd52, %rd1, %rd26;
	add.s64 	%rd51, %rd2, %rd26;
	add.s64 	%rd50, %rd3, %rd26;
$L__BB0_3:
	.pragma "nounroll";
	ld.global.u32 	%r20, [%rd50+-32];
	ld.global.u32 	%r21, [%rd51+-32];
	add.s32 	%r22, %r21, %r20;
	st.global.u32 	[%rd52+-32], %r22;
	ld.global.u32 	%r23, [%rd50+-28];
	ld.global.u32 	%r24, [%rd51+-28];
	add.s32 	%r25, %r24, %r23;
	st.global.u32 	[%rd52+-28], %r25;
	ld.global.u32 	%r26, [%rd50+-24];
	ld.global.u32 	%r27, [%rd51+-24];
	add.s32 	%r28, %r27, %r26;
	st.global.u32 	[%rd52+-24], %r28;
	ld.global.u32 	%r29, [%rd50+-20];
	ld.global.u32 	%r30, [%rd51+-20];
	add.s32 	%r31, %r30, %r29;
	st.global.u32 	[%rd52+-20], %r31;
	ld.global.u32 	%r32, [%rd50+-16];
	ld.global.u32 	%r33, [%rd51+-16];
	add.s32 	%r34, %r33, %r32;
	st.global.u32 	[%rd52+-16], %r34;
	ld.global.u32 	%r35, [%rd50+-12];
	ld.global.u32 	%r36, [%rd51+-12];
	add.s32 	%r37, %r36, %r35;
	st.global.u32 	[%rd52+-12], %r37;
	ld.global.u32 	%r38, [%rd50+-8];
	ld.global.u32 	%r39, [%rd51+-8];
	add.s32 	%r40, %r39, %r38;
	st.global.u32 	[%rd52+-8], %r40;
	ld.global.u32 	%r41, [%rd50+-4];
	ld.global.u32 	%r42, [%rd51+-4];
	add.s32 	%r43, %r42, %r41;
	st.global.u32 	[%rd52+-4], %r43;
	ld.global.u32 	%r44, [%rd50];
	ld.global.u32 	%r45, [%rd51];
	add.s32 	%r46, %r45, %r44;
	st.global.u32 	[%rd52], %r46;
	ld.global.u32 	%r47, [%rd50+4];
	ld.global.u32 	%r48, [%rd51+4];
	add.s32 	%r49, %r48, %r47;
	st.global.u32 	[%rd52+4], %r49;
	ld.global.u32 	%r50, [%rd50+8];
	ld.global.u32 	%r51, [%rd51+8];
	add.s32 	%r52, %r51, %r50;
	st.global.u32 	[%rd52+8], %r52;
	ld.global.u32 	%r53, [%rd50+12];
	ld.global.u32 	%r54, [%rd51+12];
	add.s32 	%r55, %r54, %r53;
	st.global.u32 	[%rd52+12], %r55;
	ld.global.u32 	%r56, [%rd50+16];
	ld.global.u32 	%r57, [%rd51+16];
	add.s32 	%r58, %r57, %r56;
	st.global.u32 	[%rd52+16], %r58;
	ld.global.u32 	%r59, [%rd50+20];
	ld.global.u32 	%r60, [%rd51+20];
	add.s32 	%r61, %r60, %r59;
	st.global.u32 	[%rd52+20], %r61;
	ld.global.u32 	%r62, [%rd50+24];
	ld.global.u32 	%r63, [%rd51+24];
	add.s32 	%r64, %r63, %r62;
	st.global.u32 	[%rd52+24], %r64;
	ld.global.u32 	%r65, [%rd50+28];
	ld.global.u32 	%r66, [%rd51+28];
	add.s32 	%r67, %r66, %r65;
	st.global.u32 	[%rd52+28], %r67;
	add.s32 	%r110, %r110, 16;
	add.s64 	%rd52, %rd52, 64;
	add.s64 	%rd51, %rd51, 64;
	add.s64 	%rd50, %rd50, 64;
	setp.ne.s32 	%p3, %r110, 0;
	@%p3 bra 	$L__BB0_3;
$L__BB0_4:
	setp.eq.s32 	%p4, %r2, 0;
	@%p4 bra 	$L__BB0_13;
	and.b32  	%r8, %r17, 7;
	setp.lt.u32 	%p5, %r2, 8;
	@%p5 bra 	$L__BB0_7;
	add.s32 	%r68, %r112, %r1;
	mul.wide.u32 	%rd27, %r68, 4;
	add.s64 	%rd28, %rd3, %rd27;
	ld.global.u32 	%r69, [%rd28];
	add.s64 	%rd29, %rd2, %rd27;
	ld.global.u32 	%r70, [%rd29];
	add.s32 	%r71, %r70, %r69;
	add.s64 	%rd30, %rd1, %rd27;
	st.global.u32 	[%rd30], %r71;
	cvt.u64.u32 	%rd31, %r1;
	cvt.u64.u32 	%rd32, %r112;
	add.s64 	%rd33, %rd32, %rd31;
	shl.b64 	%rd34, %rd33, 2;
	add.s64 	%rd35, %rd3, %rd34;
	ld.global.u32 	%r72, [%rd35+4];
	add.s64 	%rd36, %rd2, %rd34;
	ld.global.u32 	%r73, [%rd36+4];
	add.s32 	%r74, %r73, %r72;
	add.s64 	%rd37, %rd1, %rd34;
	st.global.u32 	[%rd37+4], %r74;
	ld.global.u32 	%r75, [%rd35+8];
	ld.global.u32 	%r76, [%rd36+8];
	add.s32 	%r77, %r76, %r75;
	st.global.u32 	[%rd37+8], %r77;
	ld.global.u32 	%r78, [%rd35+12];
	ld.global.u32 	%r79, [%rd36+12];
	add.s32 	%r80, %r79, %r78;
	st.global.u32 	[%rd37+12], %r80;
	ld.global.u32 	%r81, [%rd35+16];
	ld.global.u32 	%r82, [%rd36+16];
	add.s32 	%r83, %r82, %r81;
	st.global.u32 	[%rd37+16], %r83;
	ld.global.u32 	%r84, [%rd35+20];
	ld.global.u32 	%r85, [%rd36+20];
	add.s32 	%r86, %r85, %r84;
	st.global.u32 	[%rd37+20], %r86;
	ld.global.u32 	%r87, [%rd35+24];
	ld.global.u32 	%r88, [%rd36+24];
	add.s32 	%r89, %r88, %r87;
	st.global.u32 	[%rd37+24], %r89;
	ld.global.u32 	%r90, [%rd35+28];
	ld.global.u32 	%r91, [%rd36+28];
	add.s32 	%r92, %r91, %r90;
	st.global.u32 	[%rd37+28], %r92;
	add.s32 	%r112, %r112, 8;
$L__BB0_7:
	setp.eq.s32 	%p6, %r8, 0;
	@%p6 bra 	$L__BB0_13;
	and.b32  	%r11, %r17, 3;
	setp.lt.u32 	%p7, %r8, 4;
	@%p7 bra 	$L__BB0_10;
	add.s32 	%r93, %r112, %r1;
	mul.wide.u32 	%rd38, %r93, 4;
	add.s64 	%rd39, %rd3, %rd38;
	ld.global.u32 	%r94, [%rd39];
	add.s64 	%rd40, %rd2, %rd38;
	ld.global.u32 	%r95, [%rd40];
	add.s32 	%r96, %r95, %r94;
	add.s64 	%rd41, %rd1, %rd38;
	st.global.u32 	[%rd41], %r96;
	cvt.u64.u32 	%rd42, %r1;
	cvt.u64.u32 	%rd43, %r112;
	add.s64 	%rd44, %rd43, %rd42;
	shl.b64 	%rd45, %rd44, 2;
	add.s64 	%rd46, %rd3, %rd45;
	ld.global.u32 	%r97, [%rd46+4];
	add.s64 	%rd47, %rd2, %rd45;
	ld.global.u32 	%r98, [%rd47+4];
	add.s32 	%r99, %r98, %r97;
	add.s64 	%rd48, %rd1, %rd45;
	st.global.u32 	[%rd48+4], %r99;
	ld.global.u32 	%r100, [%rd46+8];
	ld.global.u32 	%r101, [%rd47+8];
	add.s32 	%r102, %r101, %r100;
	st.global.u32 	[%rd48+8], %r102;
	ld.global.u32 	%r103, [%rd46+12];
	ld.global.u32 	%r104, [%rd47+12];
	add.s32 	%r105, %r104, %r103;
	st.global.u32 	[%rd48+12], %r105;
	add.s32 	%r112, %r112, 4;
$L__BB0_10:
	setp.eq.s32 	%p8, %r11, 0;
	@%p8 bra 	$L__BB0_13;
	add.s32 	%r106, %r112, %r1;
	mul.wide.u32 	%rd49, %r106, 4;
	add.s64 	%rd55, %rd1, %rd49;
	add.s64 	%rd54, %rd2, %rd49;
	add.s64 	%rd53, %rd3, %rd49;
	neg.s32 	%r114, %r11;
$L__BB0_12:
	.pragma "nounroll";
	ld.global.u32 	%r107, [%rd53];
	ld.global.u32 	%r108, [%rd54];
	add.s32 	%r109, %r108, %r107;
	st.global.u32 	[%rd55], %r109;
	add.s64 	%rd55, %rd55, 4;
	add.s64 	%rd54, %rd54, 4;
	add.s64 	%rd53, %rd53, 4;
	add.s32 	%r114, %r114, 1;
	setp.ne.s32 	%p9, %r114, 0;
	@%p9 bra 	$L__BB0_12;
$L__BB0_13:
	ret;

}
	// .globl	_Z12matrixAddColPiS_S_ii
.visible .entry _Z12matrixAddColPiS_S_ii(
	.param .u64 .ptr .align 1 _Z12matrixAddColPiS_S_ii_param_0,
	.param .u64 .ptr .align 1 _Z12matrixAddColPiS_S_ii_param_1,
	.param .u64 .ptr .align 1 _Z12matrixAddColPiS_S_ii_param_2,
	.param .u32 _Z12matrixAddColPiS_S_ii_param_3,
	.param .u32 _Z12matrixAddColPiS_S_ii_param_4
)
{
	.reg .pred 	%p<10>;
	.reg .b32 	%r<193>;
	.reg .b64 	%rd<127>;

	ld.param.u64 	%rd8, [_Z12matrixAddColPiS_S_ii_param_0];
	ld.param.u64 	%rd9, [_Z12matrixAddColPiS_S_ii_param_1];
	ld.param.u64 	%rd10, [_Z12matrixAddColPiS_S_ii_param_2];
	ld.param.u32 	%r64, [_Z12matrixAddColPiS_S_ii_param_4];
	cvta.to.global.u64 	%rd1, %rd10;
	cvta.to.global.u64 	%rd2, %rd9;
	cvta.to.global.u64 	%rd3, %rd8;
	mov.u32 	%r1, %ctaid.x;
	setp.lt.s32 	%p1, %r64, 1;
	@%p1 bra 	$L__BB1_13;
	add.s32 	%r66, %r64, -1;
	and.b32  	%r2, %r64, 15;
	setp.lt.u32 	%p2, %r66, 15;
	mov.b32 	%r190, 0;
	@%p2 bra 	$L__BB1_4;
	and.b32  	%r67, %r64, 2147483632;
	neg.s32 	%r188, %r67;
	add.s32 	%r187, %r1, %r64;
	shl.b32 	%r68, %r64, 1;
	add.s32 	%r186, %r1, %r68;
	mad.lo.s32 	%r185, %r64, 3, %r1;
	shl.b32 	%r69, %r64, 2;
	add.s32 	%r184, %r1, %r69;
	mad.lo.s32 	%r183, %r64, 5, %r1;
	mad.lo.s32 	%r182, %r64, 6, %r1;
	mad.lo.s32 	%r181, %r64, 7, %r1;
	shl.b32 	%r70, %r64, 3;
	add.s32 	%r180, %r1, %r70;
	mad.lo.s32 	%r179, %r64, 9, %r1;
	mad.lo.s32 	%r178, %r64, 10, %r1;
	mad.lo.s32 	%r177, %r64, 11, %r1;
	mad.lo.s32 	%r176, %r64, 12, %r1;
	mad.lo.s32 	%r175, %r64, 13, %r1;
	mad.lo.s32 	%r174, %r64, 14, %r1;
	mad.lo.s32 	%r173, %r64, 15, %r1;
	mov.u32 	%r172, %r1;
$L__BB1_3:
	.pragma "nounroll";
	and.b32  	%r190, %r64, 2147483632;
	mul.wide.u32 	%rd11, %r172, 4;
	add.s64 	%rd12, %rd3, %rd11;
	ld.global.u32 	%r71, [%rd12];
	add.s64 	%rd13, %rd2, %rd11;
	ld.global.u32 	%r72, [%rd13];
	add.s32 	%r73, %r72, %r71;
	add.s64 	%rd14, %rd1, %rd11;
	st.global.u32 	[%rd14], %r73;
	mul.wide.u32 	%rd15, %r187, 4;
	add.s64 	%rd16, %rd3, %rd15;
	ld.global.u32 	%r74, [%rd16];
	add.s64 	%rd17, %rd2, %rd15;
	ld.global.u32 	%r75, [%rd17];
	add.s32 	%r76, %r75, %r74;
	add.s64 	%rd18, %rd1, %rd15;
	st.global.u32 	[%rd18], %r76;
	mul.wide.u32 	%rd19, %r186, 4;
	add.s64 	%rd20, %rd3, %rd19;
	ld.global.u32 	%r77, [%rd20];
	add.s64 	%rd21, %rd2, %rd19;
	ld.global.u32 	%r78, [%rd21];
	add.s32 	%r79, %r78, %r77;
	add.s64 	%rd22, %rd1, %rd19;
	st.global.u32 	[%rd22], %r79;
	mul.wide.u32 	%rd23, %r185, 4;
	add.s64 	%rd24, %rd3, %rd23;
	ld.global.u32 	%r80, [%rd24];
	add.s64 	%rd25, %rd2, %rd23;
	ld.global.u32 	%r81, [%rd25];
	add.s32 	%r82, %r81, %r80;
	add.s64 	%rd26, %rd1, %rd23;
	st.global.u32 	[%rd26], %r82;
	mul.wide.u32 	%rd27, %r184, 4;
	add.s64 	%rd28, %rd3, %rd27;
	ld.global.u32 	%r83, [%rd28];
	add.s64 	%rd29, %rd2, %rd27;
	ld.global.u32 	%r84, [%rd29];
	add.s32 	%r85, %r84, %r83;
	add.s64 	%rd30, %rd1, %rd27;
	st.global.u32 	[%rd30], %r85;
	mul.wide.u32 	%rd31, %r183, 4;
	add.s64 	%rd32, %rd3, %rd31;
	ld.global.u32 	%r86, [%rd32];
	add.s64 	%rd33, %rd2, %rd31;
	ld.global.u32 	%r87, [%rd33];
	add.s32 	%r88, %r87, %r86;
	add.s64 	%rd34, %rd1, %rd31;
	st.global.u32 	[%rd34], %r88;
	mul.wide.u32 	%rd35, %r182, 4;
	add.s64 	%rd36, %rd3, %rd35;
	ld.global.u32 	%r89, [%rd36];
	add.s64 	%rd37, %rd2, %rd35;
	ld.global.u32 	%r90, [%rd37];
	add.s32 	%r91, %r90, %r89;
	add.s64 	%rd38, %rd1, %rd35;
	st.global.u32 	[%rd38], %r91;
	mul.wide.u32 	%rd39, %r181, 4;
	add.s64 	%rd40, %rd3, %rd39;
	ld.global.u32 	%r92, [%rd40];
	add.s64 	%rd41, %rd2, %rd39;
	ld.global.u32 	%r93, [%rd41];
	add.s32 	%r94, %r93, %r92;
	add.s64 	%rd42, %rd1, %rd39;
	st.global.u32 	[%rd42], %r94;
	mul.wide.u32 	%rd43, %r180, 4;
	add.s64 	%rd44, %rd3, %rd43;
	ld.global.u32 	%r95, [%rd44];
	add.s64 	%rd45, %rd2, %rd43;
	ld.global.u32 	%r96, [%rd45];
	add.s32 	%r97, %r96, %r95;
	add.s64 	%rd46, %rd1, %rd43;
	st.global.u32 	[%rd46], %r97;
	mul.wide.u32 	%rd47, %r179, 4;
	add.s64 	%rd48, %rd3, %rd47;
	ld.global.u32 	%r98, [%rd48];
	add.s64 	%rd49, %rd2, %rd47;
	ld.global.u32 	%r99, [%rd49];
	add.s32 	%r100, %r99, %r98;
	add.s64 	%rd50, %rd1, %rd47;
	st.global.u32 	[%rd50], %r100;
	mul.wide.u32 	%rd51, %r178, 4;
	add.s64 	%rd52, %rd3, %rd51;
	ld.global.u32 	%r101, [%rd52];
	add.s64 	%rd53, %rd2, %rd51;
	ld.global.u32 	%r102, [%rd53];
	add.s32 	%r103, %r102, %r101;
	add.s64 	%rd54, %rd1, %rd51;
	st.global.u32 	[%rd54], %r103;
	mul.wide.u32 	%rd55, %r177, 4;
	add.s64 	%rd56, %rd3, %rd55;
	ld.global.u32 	%r104, [%rd56];
	add.s64 	%rd57, %rd2, %rd55;
	ld.global.u32 	%r105, [%rd57];
	add.s32 	%r106, %r105, %r104;
	add.s64 	%rd58, %rd1, %rd55;
	st.global.u32 	[%rd58], %r106;
	mul.wide.u32 	%rd59, %r176, 4;
	add.s64 	%rd60, %rd3, %rd59;
	ld.global.u32 	%r107, [%rd60];
	add.s64 	%rd61, %rd2, %rd59;
	ld.global.u32 	%r108, [%rd61];
	add.s32 	%r109, %r108, %r107;
	add.s64 	%rd62, %rd1, %rd59;
	st.global.u32 	[%rd62], %r109;
	mul.wide.u32 	%rd63, %r175, 4;
	add.s64 	%rd64, %rd3, %rd63;
	ld.global.u32 	%r110, [%rd64];
	add.s64 	%rd65, %rd2, %rd63;
	ld.global.u32 	%r111, [%rd65];
	add.s32 	%r112, %r111, %r110;
	add.s64 	%rd66, %rd1, %rd63;
	st.global.u32 	[%rd66], %r112;
	mul.wide.u32 	%rd67, %r174, 4;
	add.s64 	%rd68, %rd3, %rd67;
	ld.global.u32 	%r113, [%rd68];
	add.s64 	%rd69, %rd2, %rd67;
	ld.global.u32 	%r114, [%rd69];
	add.s32 	%r115, %r114, %r113;
	add.s64 	%rd70, %rd1, %rd67;
	st.global.u32 	[%rd70], %r115;
	mul.wide.u32 	%rd71, %r173, 4;
	add.s64 	%rd72, %rd3, %rd71;
	ld.global.u32 	%r116, [%rd72];
	add.s64 	%rd73, %rd2, %rd71;
	ld.global.u32 	%r117, [%rd73];
	add.s32 	%r118, %r117, %r116;
	add.s64 	%rd74, %rd1, %rd71;
	st.global.u32 	[%rd74], %r118;
	add.s32 	%r188, %r188, 16;
	shl.b32 	%r119, %r64, 4;
	add.s32 	%r187, %r187, %r119;
	add.s32 	%r186, %r186, %r119;
	add.s32 	%r185, %r185, %r119;
	add.s32 	%r184, %r184, %r119;
	add.s32 	%r183, %r183, %r119;
	add.s32 	%r182, %r182, %r119;
	add.s32 	%r181, %r181, %r119;
	add.s32 	%r180, %r180, %r119;
	add.s32 	%r179, %r179, %r119;
	add.s32 	%r178, %r178, %r119;
	add.s32 	%r177, %r177, %r119;
	add.s32 	%r176, %r176, %r119;
	add.s32 	%r175, %r175, %r119;
	add.s32 	%r174, %r174, %r119;
	add.s32 	%r173, %r173, %r119;
	add.s32 	%r172, %r172, %r119;
	setp.ne.s32 	%p3, %r188, 0;
	@%p3 bra 	$L__BB1_3;
$L__BB1_4:
	setp.eq.s32 	%p4, %r2, 0;
	@%p4 bra 	$L__BB1_13;
	and.b32  	%r55, %r64, 7;
	setp.lt.u32 	%p5, %r2, 8;
	@%p5 bra 	$L__BB1_7;
	mad.lo.s32 	%r120, %r190, %r64, %r1;
	mul.wide.u32 	%rd75, %r120, 4;
	add.s64 	%rd76, %rd3, %rd75;
	ld.global.u32 	%r121, [%rd76];
	add.s64 	%rd77, %rd2, %rd75;
	ld.global.u32 	%r122, [%rd77];
	add.s32 	%r123, %r122, %r121;
	add.s64 	%rd78, %rd1, %rd75;
	st.global.u32 	[%rd78], %r123;
	add.s32 	%r124, %r120, %r64;
	mul.wide.u32 	%rd79, %r124, 4;
	add.s64 	%rd80, %rd3, %rd79;
	ld.global.u32 	%r125, [%rd80];
	add.s64 	%rd81, %rd2, %rd79;
	ld.global.u32 	%r126, [%rd81];
	add.s32 	%r127, %r126, %r125;
	add.s64 	%rd82, %rd1, %rd79;
	st.global.u32 	[%rd82], %r127;
	add.s32 	%r128, %r124, %r64;
	mul.wide.u32 	%rd83, %r128, 4;
	add.s64 	%rd84, %rd3, %rd83;
	ld.global.u32 	%r129, [%rd84];
	add.s64 	%rd85, %rd2, %rd83;
	ld.global.u32 	%r130, [%rd85];
	add.s32 	%r131, %r130, %r129;
	add.s64 	%rd86, %rd1, %rd83;
	st.global.u32 	[%rd86], %r131;
	add.s32 	%r132, %r128, %r64;
	mul.wide.u32 	%rd87, %r132, 4;
	add.s64 	%rd88, %rd3, %rd87;
	ld.global.u32 	%r133, [%rd88];
	add.s64 	%rd89, %rd2, %rd87;
	ld.global.u32 	%r134, [%rd89];
	add.s32 	%r135, %r134, %r133;
	add.s64 	%rd90, %rd1, %rd87;
	st.global.u32 	[%rd90], %r135;
	add.s32 	%r136, %r132, %r64;
	mul.wide.u32 	%rd91, %r136, 4;
	add.s64 	%rd92, %rd3, %rd91;
	ld.global.u32 	%r137, [%rd92];
	add.s64 	%rd93, %rd2, %rd91;
	ld.global.u32 	%r138, [%rd93];
	add.s32 	%r139, %r138, %r137;
	add.s64 	%rd94, %rd1, %rd91;
	st.global.u32 	[%rd94], %r139;
	add.s32 	%r140, %r136, %r64;
	mul.wide.u32 	%rd95, %r140, 4;
	add.s64 	%rd96, %rd3, %rd95;
	ld.global.u32 	%r141, [%rd96];
	add.s64 	%rd97, %rd2, %rd95;
	ld.global.u32 	%r142, [%rd97];
	add.s32 	%r143, %r142, %r141;
	add.s64 	%rd98, %rd1, %rd95;
	st.global.u32 	[%rd98], %r143;
	add.s32 	%r144, %r140, %r64;
	mul.wide.u32 	%rd99, %r144, 4;
	add.s64 	%rd100, %rd3, %rd99;
	ld.global.u32 	%r145, [%rd100];
	add.s64 	%rd101, %rd2, %rd99;
	ld.global.u32 	%r146, [%rd101];
	add.s32 	%r147, %r146, %r145;
	add.s64 	%rd102, %rd1, %rd99;
	st.global.u32 	[%rd102], %r147;
	add.s32 	%r148, %r144, %r64;
	mul.wide.u32 	%rd103, %r148, 4;
	add.s64 	%rd104, %rd3, %rd103;
	ld.global.u32 	%r149, [%rd104];
	add.s64 	%rd105, %rd2, %rd103;
	ld.global.u32 	%r150, [%rd105];
	add.s32 	%r151, %r150, %r149;
	add.s64 	%rd106, %rd1, %rd103;
	st.global.u32 	[%rd106], %r151;
	add.s32 	%r190, %r190, 8;
$L__BB1_7:
	setp.eq.s32 	%p6, %r55, 0;
	@%p6 bra 	$L__BB1_13;
	and.b32  	%r58, %r64, 3;
	setp.lt.u32 	%p7, %r55, 4;
	@%p7 bra 	$L__BB1_10;
	mad.lo.s32 	%r152, %r190, %r64, %r1;
	mul.wide.u32 	%rd107, %r152, 4;
	add.s64 	%rd108, %rd3, %rd107;
	ld.global.u32 	%r153, [%rd108];
	add.s64 	%rd109, %rd2, %rd107;
	ld.global.u32 	%r154, [%rd109];
	add.s32 	%r155, %r154, %r153;
	add.s64 	%rd110, %rd1, %rd107;
	st.global.u32 	[%rd110], %r155;
	add.s32 	%r156, %r152, %r64;
	mul.wide.u32 	%rd111, %r156, 4;
	add.s64 	%rd112, %rd3, %rd111;
	ld.global.u32 	%r157, [%rd112];
	add.s64 	%rd113, %rd2, %rd111;
	ld.global.u32 	%r158, [%rd113];
	add.s32 	%r159, %r158, %r157;
	add.s64 	%rd114, %rd1, %rd111;
	st.global.u32 	[%rd114], %r159;
	add.s32 	%r160, %r156, %r64;
	mul.wide.u32 	%rd115, %r160, 4;
	add.s64 	%rd116, %rd3, %rd115;
	ld.global.u32 	%r161, [%rd116];
	add.s64 	%rd117, %rd2, %rd115;
	ld.global.u32 	%r162, [%rd117];
	add.s32 	%r163, %r162, %r161;
	add.s64 	%rd118, %rd1, %rd115;
	st.global.u32 	[%rd118], %r163;
	add.s32 	%r164, %r160, %r64;
	mul.wide.u32 	%rd119, %r164, 4;
	add.s64 	%rd120, %rd3, %rd119;
	ld.global.u32 	%r165, [%rd120];
	add.s64 	%rd121, %rd2, %rd119;
	ld.global.u32 	%r166, [%rd121];
	add.s32 	%r167, %r166, %r165;
	add.s64 	%rd122, %rd1, %rd119;
	st.global.u32 	[%rd122], %r167;
	add.s32 	%r190, %r190, 4;
$L__BB1_10:
	setp.eq.s32 	%p8, %r58, 0;
	@%p8 bra 	$L__BB1_13;
	mad.lo.s32 	%r168, %r190, %r64, %r1;
	mul.wide.u32 	%rd126, %r168, 4;
	mul.wide.u32 	%rd5, %r64, 4;
	neg.s32 	%r192, %r58;
$L__BB1_12:
	.pragma "nounroll";
	add.s64 	%rd123, %rd3, %rd126;
	ld.global.u32 	%r169, [%rd123];
	add.s64 	%rd124, %rd2, %rd126;
	ld.global.u32 	%r170, [%rd124];
	add.s32 	%r171, %r170, %r169;
	add.s64 	%rd125, %rd1, %rd126;
	st.global.u32 	[%rd125], %r171;
	add.s64 	%rd126, %rd126, %rd5;
	add.s32 	%r192, %r192, 1;
	setp.ne.s32 	%p9, %r192, 0;
	@%p9 bra 	$L__BB1_12;
$L__BB1_13:
	ret;

}
	// .globl	_Z12matrixAddElePiS_S_ii
.visible .entry _Z12matrixAddElePiS_S_ii(
	.param .u64 .ptr .align 1 _Z12matrixAddElePiS_S_ii_param_0,
	.param .u64 .ptr .align 1 _Z12matrixAddElePiS_S_ii_param_1,
	.param .u64 .ptr .align 1 _Z12matrixAddElePiS_S_ii_param_2,
	.param .u32 _Z12matrixAddElePiS_S_ii_param_3,
	.param .u32 _Z12matrixAddElePiS_S_ii_param_4
)
{
	.reg .b32 	%r<5>;
	.reg .b64 	%rd<11>;

	ld.param.u64 	%rd1, [_Z12matrixAddElePiS_S_ii_param_0];
	ld.param.u64 	%rd2, [_Z12matrixAddElePiS_S_ii_param_1];
	ld.param.u64 	%rd3, [_Z12matrixAddElePiS_S_ii_param_2];
	cvta.to.global.u64 	%rd4, %rd3;
	cvta.to.global.u64 	%rd5, %rd2;
	cvta.to.global.u64 	%rd6, %rd1;
	mov.u32 	%r1, %ctaid.x;
	mul.wide.u32 	%rd7, %r1, 4;
	add.s64 	%rd8, %rd6, %rd7;
	ld.global.u32 	%r2, [%rd8];
	add.s64 	%rd9, %rd5, %rd7;
	ld.global.u32 	%r3, [%rd9];
	add.s32 	%r4, %r3, %r2;
	add.s64 	%rd10, %rd4, %rd7;
	st.global.u32 	[%rd10], %r4;
	ret;

}


// ===== COMPILED SASS (sm_100) =====

	.target	sm_100

	.elftype	@"ET_EXEC"


//--------------------- .note.nv.tkinfo           --------------------------
	.section	.note.nv.tkinfo,"",@"SHT_NOTE"
	.sectionflags	@"SHF_NOTE_NV_TKINFO"
	.tkinfo
        /*0018*/ 	.word	0x00000002
        /*0030*/ 	.string	""
        /*0030*/ 	.string	"ptxas"
        /*0030*/ 	.string	"Cuda compilation tools, release 13.0, V13.0.88"
        /*0030*/ 	.string	"Build cuda_13.0.r13.0/compiler.36424714_0"
        /*0030*/ 	.string	"-arch sm_100 -m 64 "



//--------------------- .note.nv.cuinfo           --------------------------
	.section	.note.nv.cuinfo,"",@"SHT_NOTE"
	.sectionflags	@"SHF_NOTE_NV_CUINFO"
        /*0018*/ 	.short	0x0002
        /*001a*/ 	.short	0x0064
        /*001c*/ 	.short	0x0082
	.zero		2


//--------------------- .nv.info                  --------------------------
	.section	.nv.info,"",@"SHT_CUDA_INFO"
	.align	4


	//----- nvinfo : EIATTR_REGCOUNT
	.align		4
        /*0000*/ 	.byte	0x04, 0x2f
        /*0002*/ 	.short	(.L_1 - .L_0)
	.align		4
.L_0:
        /*0004*/ 	.word	index@(_Z12matrixAddRowPiS_S_ii)
        /*0008*/ 	.word	0x00000014


	//----- nvinfo : EIATTR_FRAME_SIZE
	.align		4
.L_1:
        /*000c*/ 	.byte	0x04, 0x11
        /*000e*/ 	.short	(.L_3 - .L_2)
	.align		4
.L_2:
        /*0010*/ 	.word	index@(_Z12matrixAddRowPiS_S_ii)
        /*0014*/ 	.word	0x00000000


	//----- nvinfo : EIATTR_REGCOUNT
	.align		4
.L_3:
        /*0018*/ 	.byte	0x04, 0x2f
        /*001a*/ 	.short	(.L_5 - .L_4)
	.align		4
.L_4:
        /*001c*/ 	.word	index@(_Z12matrixAddColPiS_S_ii)
        /*0020*/ 	.word	0x00000020


	//----- nvinfo : EIATTR_FRAME_SIZE
	.align		4
.L_5:
        /*0024*/ 	.byte	0x04, 0x11
        /*0026*/ 	.short	(.L_7 - .L_6)
	.align		4
.L_6:
        /*0028*/ 	.word	index@(_Z12matrixAddColPiS_S_ii)
        /*002c*/ 	.word	0x00000000


	//----- nvinfo : EIATTR_REGCOUNT
	.align		4
.L_7:
        /*0030*/ 	.byte	0x04, 0x2f
        /*0032*/ 	.short	(.L_9 - .L_8)
	.align		4
.L_8:
        /*0034*/ 	.word	index@(_Z12matrixAddElePiS_S_ii)
        /*0038*/ 	.word	0x0000000c


	//----- nvinfo : EIATTR_FRAME_SIZE
	.align		4
.L_9:
        /*003c*/ 	.byte	0x04, 0x11
        /*003e*/ 	.short	(.L_11 - .L_10)
	.align		4
.L_10:
        /*0040*/ 	.word	index@(_Z12matrixAddElePiS_S_ii)
        /*0044*/ 	.word	0x00000000


	//----- nvinfo : EIATTR_MIN_STACK_SIZE
	.align		4
.L_11:
        /*0048*/ 	.byte	0x04, 0x12
        /*004a*/ 	.short	(.L_13 - .L_12)
	.align		4
.L_12:
        /*004c*/ 	.word	index@(_Z12matrixAddElePiS_S_ii)
        /*0050*/ 	.word	0x00000000


	//----- nvinfo : EIATTR_MIN_STACK_SIZE
	.align		4
.L_13:
        /*0054*/ 	.byte	0x04, 0x12
        /*0056*/ 	.short	(.L_15 - .L_14)
	.align		4
.L_14:
        /*0058*/ 	.word	index@(_Z12matrixAddColPiS_S_ii)
        /*005c*/ 	.word	0x00000000


	//----- nvinfo : EIATTR_MIN_STACK_SIZE
	.align		4
.L_15:
        /*0060*/ 	.byte	0x04, 0x12
        /*0062*/ 	.short	(.L_17 - .L_16)
	.align		4
.L_16:
        /*0064*/ 	.word	index@(_Z12matrixAddRowPiS_S_ii)
        /*0068*/ 	.word	0x00000000
.L_17:


//--------------------- .nv.compat                --------------------------
	.section	.nv.compat,"",@"SHT_CUDA_COMPAT_INFO"
	.align	4
        /*0000*/ 	.byte	0x02, 0x09, 0x00, 0x00, 0x02, 0x02, 0x01, 0x00, 0x02, 0x05, 0x05, 0x00, 0x03, 0x07, 0x01, 0x01
        /*0010*/ 	.byte	0x02, 0x03, 0x00, 0x00, 0x02, 0x06, 0x01, 0x00, 0x04, 0x0b, 0x08, 0x00, 0x09, 0x00, 0x00, 0x00
        /*0020*/ 	.byte	0x00, 0x00, 0x00, 0x00


//--------------------- .nv.info._Z12matrixAddElePiS_S_ii --------------------------
	.section	.nv.info._Z12matrixAddElePiS_S_ii,"",@"SHT_CUDA_INFO"
	.sectionflags	@""
	.align	4


	//----- nvinfo : EIATTR_CUDA_API_VERSION
	.align		4
        /*0000*/ 	.byte	0x04, 0x37
        /*0002*/ 	.short	(.L_19 - .L_18)
.L_18:
        /*0004*/ 	.word	0x00000082


	//----- nvinfo : EIATTR_KPARAM_INFO
	.align		4
.L_19:
        /*0008*/ 	.byte	0x04, 0x17
        /*000a*/ 	.short	(.L_21 - .L_20)
.L_20:
        /*000c*/ 	.word	0x00000000
        /*0010*/ 	.short	0x0004
        /*0012*/ 	.short	0x001c
        /*0014*/ 	.byte	0x00, 0xf0, 0x11, 0x00


	//----- nvinfo : EIATTR_KPARAM_INFO
	.align		4
.L_21:
        /*0018*/ 	.byte	0x04, 0x17
        /*001a*/ 	.short	(.L_23 - .L_22)
.L_22:
        /*001c*/ 	.word	0x00000000
        /*0020*/ 	.short	0x0003
        /*0022*/ 	.short	0x0018
        /*0024*/ 	.byte	0x00, 0xf0, 0x11, 0x00


	//----- nvinfo : EIATTR_KPARAM_INFO
	.align		4
.L_23:
        /*0028*/ 	.byte	0x04, 0x17
        /*002a*/ 	.short	(.L_25 - .L_24)
.L_24:
        /*002c*/ 	.word	0x00000000
        /*0030*/ 	.short	0x0002
        /*0032*/ 	.short	0x0010
        /*0034*/ 	.byte	0x00, 0xf5, 0x21, 0x00


	//----- nvinfo : EIATTR_KPARAM_INFO
	.align		4
.L_25:
        /*0038*/ 	.byte	0x04, 0x17
        /*003a*/ 	.short	(.L_27 - .L_26)
.L_26:
        /*003c*/ 	.word	0x00000000
        /*0040*/ 	.short	0x0001
        /*0042*/ 	.short	0x0008
        /*0044*/ 	.byte	0x00, 0xf5, 0x21, 0x00


	//----- nvinfo : EIATTR_KPARAM_INFO
	.align		4
.L_27:
        /*0048*/ 	.byte	0x04, 0x17
        /*004a*/ 	.short	(.L_29 - .L_28)
.L_28:
        /*004c*/ 	.word	0x00000000
        /*0050*/ 	.short	0x0000
        /*0052*/ 	.short	0x0000
        /*0054*/ 	.byte	0x00, 0xf5, 0x21, 0x00


	//----- nvinfo : EIATTR_SPARSE_MMA_MASK
	.align		4
.L_29:
        /*0058*/ 	.byte	0x03, 0x50
        /*005a*/ 	.short	0x0000


	//----- nvinfo : EIATTR_MAXREG_COUNT
	.align		4
        /*005c*/ 	.byte	0x03, 0x1b
        /*005e*/ 	.short	0x00ff


	//----- nvinfo : EIATTR_MERCURY_ISA_VERSION
	.align		4
        /*0060*/ 	.byte	0x03, 0x5f
        /*0062*/ 	.short	0x0101


	//----- nvinfo : EIATTR_VRC_CTA_INIT_COUNT
	.align		4
        /*0064*/ 	.byte	0x02, 0x4a
	.zero		1
	.zero		1


	//----- nvinfo : EIATTR_EXIT_INSTR_OFFSETS
	.align		4
        /*0068*/ 	.byte	0x04, 0x1c
        /*006a*/ 	.short	(.L_31 - .L_30)


	//   ....[0]....
.L_30:
        /*006c*/ 	.word	0x000000d0


	//----- nvinfo : EIATTR_CBANK_PARAM_SIZE
	.align		4
.L_31:
        /*0070*/ 	.byte	0x03, 0x19
        /*0072*/ 	.short	0x0020


	//----- nvinfo : EIATTR_PARAM_CBANK
	.align		4
        /*0074*/ 	.byte	0x04, 0x0a
        /*0076*/ 	.short	(.L_33 - .L_32)
	.align		4
.L_32:
        /*0078*/ 	.word	index@(.nv.constant0._Z12matrixAddElePiS_S_ii)
        /*007c*/ 	.short	0x0380
        /*007e*/ 	.short	0x0020


	//----- nvinfo : EIATTR_SW_WAR
	.align		4
.L_33:
        /*0080*/ 	.byte	0x04, 0x36
        /*0082*/ 	.short	(.L_35 - .L_34)
.L_34:
        /*0084*/ 	.word	0x00000008
.L_35:


//--------------------- .nv.info._Z12matrixAddColPiS_S_ii --------------------------
	.section	.nv.info._Z12matrixAddColPiS_S_ii,"",@"SHT_CUDA_INFO"
	.sectionflags	@""
	.align	4


	//----- nvinfo : EIATTR_CUDA_API_VERSION
	.align		4
        /*0000*/ 	.byte	0x04, 0x37
        /*0002*/ 	.short	(.L_37 - .L_36)
.L_36:
        /*0004*/ 	.word	0x00000082


	//----- nvinfo : EIATTR_KPARAM_INFO
	.align		4
.L_37:
        /*0008*/ 	.byte	0x04, 0x17
        /*000a*/ 	.short	(.L_39 - .L_38)
.L_38:
        /*000c*/ 	.word	0x00000000
        /*0010*/ 	.short	0x0004
        /*0012*/ 	.short	0x001c
        /*0014*/ 	.byte	0x00, 0xf0, 0x11, 0x00


	//----- nvinfo : EIATTR_KPARAM_INFO
	.align		4
.L_39:
        /*0018*/ 	.byte	0x04, 0x17
        /*001a*/ 	.short	(.L_41 - .L_40)
.L_40:
        /*001c*/ 	.word	0x00000000
        /*0020*/ 	.short	0x0003
        /*0022*/ 	.short	0x0018
        /*0024*/ 	.byte	0x00, 0xf0, 0x11, 0x00


	//----- nvinfo : EIATTR_KPARAM_INFO
	.align		4
.L_41:
        /*0028*/ 	.byte	0x04, 0x17
        /*002a*/ 	.short	(.L_43 - .L_42)
.L_42:
        /*002c*/ 	.word	0x00000000
        /*0030*/ 	.short	0x0002
        /*0032*/ 	.short	0x0010
        /*0034*/ 	.byte	0x00, 0xf5, 0x21, 0x00


	//----- nvinfo : EIATTR_KPARAM_INFO
	.align		4
.L_43:
        /*0038*/ 	.byte	0x04, 0x17
        /*003a*/ 	.short	(.L_45 - .L_44)
.L_44:
        /*003c*/ 	.word	0x00000000
        /*0040*/ 	.short	0x0001
        /*0042*/ 	.short	0x0008
        /*0044*/ 	.byte	0x00, 0xf5, 0x21, 0x00


	//----- nvinfo : EIATTR_KPARAM_INFO
	.align		4
.L_45:
        /*0048*/ 	.byte	0x04, 0x17
        /*004a*/ 	.short	(.L_47 - .L_46)
.L_46:
        /*004c*/ 	.word	0x00000000
        /*0050*/ 	.short	0x0000
        /*0052*/ 	.short	0x0000
        /*0054*/ 	.byte	0x00, 0xf5, 0x21, 0x00


	//----- nvinfo : EIATTR_SPARSE_MMA_MASK
	.align		4
.L_47:
        /*0058*/ 	.byte	0x03, 0x50
        /*005a*/ 	.short	0x0000


	//----- nvinfo : EIATTR_MAXREG_COUNT
	.align		4
        /*005c*/ 	.byte	0x03, 0x1b
        /*005e*/ 	.short	0x00ff


	//----- nvinfo : EIATTR_MERCURY_ISA_VERSION
	.align		4
        /*0060*/ 	.byte	0x03, 0x5f
        /*0062*/ 	.short	0x0101


	//----- nvinfo : EIATTR_VRC_CTA_INIT_COUNT
	.align		4
        /*0064*/ 	.byte	0x02, 0x4a
	.zero		1
	.zero		1


	//----- nvinfo : EIATTR_EXIT_INSTR_OFFSETS
	.align		4
        /*0068*/ 	.byte	0x04, 0x1c
        /*006a*/ 	.short	(.L_49 - .L_48)


	//   ....[0]....
.L_48:
        /*006c*/ 	.word	0x00000040


	//   ....[1]....
        /*0070*/ 	.word	0x00000bf0


	//   ....[2]....
        /*0074*/ 	.word	0x00001090


	//   ....[3]....
        /*0078*/ 	.word	0x00001330


	//   ....[4]....
        /*007c*/ 	.word	0x00001480


	//----- nvinfo : EIATTR_CBANK_PARAM_SIZE
	.align		4
.L_49:
        /*0080*/ 	.byte	0x03, 0x19
        /*0082*/ 	.short	0x0020


	//----- nvinfo : EIATTR_PARAM_CBANK
	.align		4
        /*0084*/ 	.byte	0x04, 0x0a
        /*0086*/ 	.short	(.L_51 - .L_50)
	.align		4
.L_50:
        /*0088*/ 	.word	index@(.nv.constant0._Z12matrixAddColPiS_S_ii)
        /*008c*/ 	.short	0x0380
        /*008e*/ 	.short	0x0020


	//----- nvinfo : EIATTR_SW_WAR
	.align		4
.L_51:
        /*0090*/ 	.byte	0x04, 0x36
        /*0092*/ 	.short	(.L_53 - .L_52)
.L_52:
        /*0094*/ 	.word	0x00000008
.L_53:


//--------------------- .nv.info._Z12matrixAddRowPiS_S_ii --------------------------
	.section	.nv.info._Z12matrixAddRowPiS_S_ii,"",@"SHT_CUDA_INFO"
	.sectionflags	@""
	.align	4


	//----- nvinfo : EIATTR_CUDA_API_VERSION
	.align		4
        /*0000*/ 	.byte	0x04, 0x37
        /*0002*/ 	.short	(.L_55 - .L_54)
.L_54:
        /*0004*/ 	.word	0x00000082


	//----- nvinfo : EIATTR_KPARAM_INFO
	.align		4
.L_55:
        /*0008*/ 	.byte	0x04, 0x17
        /*000a*/ 	.short	(.L_57 - .L_56)
.L_56:
        /*000c*/ 	.word	0x00000000
        /*0010*/ 	.short	0x0004
        /*0012*/ 	.short	0x001c
        /*0014*/ 	.byte	0x00, 0xf0, 0x11, 0x00


	//----- nvinfo : EIATTR_KPARAM_INFO
	.align		4
.L_57:
        /*0018*/ 	.byte	0x04, 0x17
        /*001a*/ 	.short	(.L_59 - .L_58)
.L_58:
        /*001c*/ 	.word	0x00000000
        /*0020*/ 	.short	0x0003
        /*0022*/ 	.short	0x0018
        /*0024*/ 	.byte	0x00, 0xf0, 0x11, 0x00


	//----- nvinfo : EIATTR_KPARAM_INFO
	.align		4
.L_59:
        /*0028*/ 	.byte	0x04, 0x17
        /*002a*/ 	.short	(.L_61 - .L_60)
.L_60:
        /*002c*/ 	.word	0x00000000
        /*0030*/ 	.short	0x0002
        /*0032*/ 	.short	0x0010
        /*0034*/ 	.byte	0x00, 0xf5, 0x21, 0x00


	//----- nvinfo : EIATTR_KPARAM_INFO
	.align		4
.L_61:
        /*0038*/ 	.byte	0x04, 0x17
        /*003a*/ 	.short	(.L_63 - .L_62)
.L_62:
        /*003c*/ 	.word	0x00000000
        /*0040*/ 	.short	0x0001
        /*0042*/ 	.short	0x0008
        /*0044*/ 	.byte	0x00, 0xf5, 0x21, 0x00


	//----- nvinfo : EIATTR_KPARAM_INFO
	.align		4
.L_63:
        /*0048*/ 	.byte	0x04, 0x17
        /*004a*/ 	.short	(.L_65 - .L_64)
.L_64:
        /*004c*/ 	.word	0x00000000
        /*0050*/ 	.short	0x0000
        /*0052*/ 	.short	0x0000
        /*0054*/ 	.byte	0x00, 0xf5, 0x21, 0x00


	//----- nvinfo : EIATTR_SPARSE_MMA_MASK
	.align		4
.L_65:
        /*0058*/ 	.byte	0x03, 0x50
        /*005a*/ 	.short	0x0000


	//----- nvinfo : EIATTR_MAXREG_COUNT
	.align		4
        /*005c*/ 	.byte	0x03, 0x1b
        /*005e*/ 	.short	0x00ff


	//----- nvinfo : EIATTR_MERCURY_ISA_VERSION
	.align		4
        /*0060*/ 	.byte	0x03, 0x5f
        /*0062*/ 	.short	0x0101


	//----- nvinfo : EIATTR_VRC_CTA_INIT_COUNT
	.align		4
        /*0064*/ 	.byte	0x02, 0x4a
	.zero		1
	.zero		1


	//----- nvinfo : EIATTR_EXIT_INSTR_OFFSETS
	.align		4
        /*0068*/ 	.byte	0x04, 0x1c
        /*006a*/ 	.short	(.L_67 - .L_66)


	//   ....[0]....
.L_66:
        /*006c*/ 	.word	0x00000030


	//   ....[1]....
        /*0070*/ 	.word	0x00000660


	//   ....[2]....
        /*0074*/ 	.word	0x000009f0


	//   ....[3]....
        /*0078*/ 	.word	0x00000c80


	//   ....[4]....
        /*007c*/ 	.word	0x00000e70


	//----- nvinfo : EIATTR_CBANK_PARAM_SIZE
	.align		4
.L_67:
        /*0080*/ 	.byte	0x03, 0x19
        /*0082*/ 	.short	0x0020


	//----- nvinfo : EIATTR_PARAM_CBANK
	.align		4
        /*0084*/ 	.byte	0x04, 0x0a
        /*0086*/ 	.short	(.L_69 - .L_68)
	.align		4
.L_68:
        /*0088*/ 	.word	index@(.nv.constant0._Z12matrixAddRowPiS_S_ii)
        /*008c*/ 	.short	0x0380
        /*008e*/ 	.short	0x0020


	//----- nvinfo : EIATTR_SW_WAR
	.align		4
.L_69:
        /*0090*/ 	.byte	0x04, 0x36
        /*0092*/ 	.short	(.L_71 - .L_70)
.L_70:
        /*0094*/ 	.word	0x00000008
.L_71:


//--------------------- .nv.callgraph             --------------------------
	.section	.nv.callgraph,"",@"SHT_CUDA_CALLGRAPH"
	.align	4
	.sectionentsize	8
	.align		4
        /*0000*/ 	.word	0x00000000
	.align		4
        /*0004*/ 	.word	0xffffffff
	.align		4
        /*0008*/ 	.word	0x00000000
	.align		4
        /*000c*/ 	.word	0xfffffffe
	.align		4
        /*0010*/ 	.word	0x00000000
	.align		4
        /*0014*/ 	.word	0xfffffffd
	.align		4
        /*0018*/ 	.word	0x00000000
	.align		4
        /*001c*/ 	.word	0xfffffffc


//--------------------- .text._Z12matrixAddElePiS_S_ii --------------------------
	.section	.text._Z12matrixAddElePiS_S_ii,"ax",@progbits
	.align	128
        .global         _Z12matrixAddElePiS_S_ii
        .type           _Z12matrixAddElePiS_S_ii,@function
        .size           _Z12matrixAddElePiS_S_ii,(.L_x_13 - _Z12matrixAddElePiS_S_ii)
        .other          _Z12matrixAddElePiS_S_ii,@"STO_CUDA_ENTRY STV_DEFAULT"
_Z12matrixAddElePiS_S_ii:
.text._Z12matrixAddElePiS_S_ii:
[----:B------:R-:W-:Y:S01]  /*0000*/  LDC R1, c[0x0][0x37c] ;  /* 0x0000df00ff017b82 */ /* 0x000fe20000000800 */
[----:B------:R-:W0:Y:S07]  /*0010*/  S2R R9, SR_CTAID.X ;  /* 0x0000000000097919 */ /* 0x000e2e0000002500 */
[----:B------:R-:W0:Y:S01]  /*0020*/  LDC.64 R2, c[0x0][0x380] ;  /* 0x0000e000ff027b82 */ /* 0x000e220000000a00 */
[----:B------:R-:W1:Y:S07]  /*0030*/  LDCU.64 UR4, c[0x0][0x358] ;  /* 0x00006b00ff0477ac */ /* 0x000e6e0008000a00 */
[----:B------:R-:W2:Y:S08]  /*0040*/  LDC.64 R4, c[0x0][0x388] ;  /* 0x0000e200ff047b82 */ /* 0x000eb00000000a00 */
[----:B------:R-:W3:Y:S01]  /*0050*/  LDC.64 R6, c[0x0][0x390] ;  /* 0x0000e400ff067b82 */ /* 0x000ee20000000a00 */
[----:B0-----:R-:W-:-:S04]  /*0060*/  IMAD.WIDE.U32 R2, R9, 0x4, R2 ;  /* 0x0000000409027825 */ /* 0x001fc800078e0002 */
[C---:B--2---:R-:W-:Y:S02]  /*0070*/  IMAD.WIDE.U32 R4, R9.reuse, 0x4, R4 ;  /* 0x0000000409047825 */ /* 0x044fe400078e0004 */
[----:B-1----:R-:W2:Y:S04]  /*0080*/  LDG.E R2, desc[UR4][R2.64] ;  /* 0x0000000402027981 */ /* 0x002ea8000c1e1900 */
[----:B------:R-:W2:Y:S01]  /*0090*/  LDG.E R5, desc[UR4][R4.64] ;  /* 0x0000000404057981 */ /* 0x000ea2000c1e1900 */
[----:B---3--:R-:W-:Y:S01]  /*00a0*/  IMAD.WIDE.U32 R6, R9, 0x4, R6 ;  /* 0x0000000409067825 */ /* 0x008fe200078e0006 */
[----:B--2---:R-:W-:-:S05]  /*00b0*/  IADD3 R9, PT, PT, R2, R5, RZ ;  /* 0x0000000502097210 */ /* 0x004fca0007ffe0ff */
[----:B------:R-:W-:Y:S01]  /*00c0*/  STG.E desc[UR4][R6.64], R9 ;  /* 0x0000000906007986 */ /* 0x000fe2000c101904 */
[----:B------:R-:W-:Y:S05]  /*00d0*/  EXIT ;  /* 0x000000000000794d */ /* 0x000fea0003800000 */
.L_x_0:
[----:B------:R-:W-:-:S00]  /*00e0*/  BRA `(.L_x_0) ;  /* 0xfffffffc00fc7947 */ /* 0x000fc0000383ffff */
[----:B------:R-:W-:-:S00]  /*00f0*/  NOP ;  /* 0x0000000000007918 */ /* 0x000fc00000000000 */
        /* <DEDUP_REMOVED lines=8> */
.L_x_13:


//--------------------- .text._Z12matrixAddColPiS_S_ii --------------------------
	.section	.text._Z12matrixAddColPiS_S_ii,"ax",@progbits
	.align	128
        .global         _Z12matrixAddColPiS_S_ii
        .type           _Z12matrixAddColPiS_S_ii,@function
        .size           _Z12matrixAddColPiS_S_ii,(.L_x_14 - _Z12matrixAddColPiS_S_ii)
        .other          _Z12matrixAddColPiS_S_ii,@"STO_CUDA_ENTRY STV_DEFAULT"
_Z12matrixAddColPiS_S_ii:
.text._Z12matrixAddColPiS_S_ii:
[----:B------:R-:W-:Y:S01]  /*0000*/  LDC R1, c[0x0][0x37c] ;  /* 0x0000df00ff017b82 */ /* 0x000fe20000000800 */
[----:B------:R-:W0:Y:S02]  /*0010*/  LDCU UR8, c[0x0][0x39c] ;  /* 0x00007380ff0877ac */ /* 0x000e240008000800 */
[----:B0-----:R-:W-:-:S04]  /*0020*/  MOV R0, UR8 ;  /* 0x0000000800007c02 */ /* 0x001fc80008000f00 */
[----:B------:R-:W-:-:S13]  /*0030*/  ISETP.GE.AND P0, PT, R0, 0x1, PT ;  /* 0x000000010000780c */ /* 0x000fda0003f06270 */
[----:B------:R-:W-:Y:S05]  /*0040*/  @!P0 EXIT ;  /* 0x000000000000894d */ /* 0x000fea0003800000 */
[----:B------:R-:W-:Y:S01]  /*0050*/  MOV R2, UR8 ;  /* 0x0000000800027c02 */ /* 0x000fe20008000f00 */
[----:B------:R-:W0:Y:S01]  /*0060*/  S2R R0, SR_CTAID.X ;  /* 0x0000000000007919 */ /* 0x000e220000002500 */
[----:B------:R-:W1:Y:S01]  /*0070*/  LDCU.64 UR6, c[0x0][0x358] ;  /* 0x00006b00ff0677ac */ /* 0x000e620008000a00 */
[----:B------:R-:W-:Y:S01]  /*0080*/  HFMA2 R3, -RZ, RZ, 0, 0 ;  /* 0x00000000ff037431 */ /* 0x000fe200000001ff */
[----:B------:R-:W-:-:S04]  /*0090*/  IADD3 R2, PT, PT, R2, -0x1, RZ ;  /* 0xffffffff02027810 */ /* 0x000fc80007ffe0ff */
[----:B------:R-:W-:Y:S02]  /*00a0*/  ISETP.GE.U32.AND P0, PT, R2, 0xf, PT ;  /* 0x0000000f0200780c */ /* 0x000fe40003f06070 */
[----:B------:R-:W-:-:S04]  /*00b0*/  MOV R2, UR8 ;  /* 0x0000000800027c02 */ /* 0x000fc80008000f00 */
[----:B------:R-:W-:-:S07]  /*00c0*/  LOP3.LUT R2, R2, 0xf, RZ, 0xc0, !PT ;  /* 0x0000000f02027812 */ /* 0x000fce00078ec0ff */
[----:B-1----:R-:W-:Y:S05]  /*00d0*/  @!P0 BRA `(.L_x_1) ;  /* 0x0000000800c08947 */ /* 0x002fea0003800000 */
[----:B------:R-:W-:Y:S01]  /*00e0*/  MOV R11, UR8 ;  /* 0x00000008000b7c02 */ /* 0x000fe20008000f00 */
[----:B------:R-:W-:Y:S01]  /*00f0*/  IMAD.U32 R27, RZ, RZ, UR8 ;  /* 0x00000008ff1b7e24 */ /* 0x000fe2000f8e00ff */
[----:B------:R-:W-:Y:S01]  /*0100*/  MOV R23, UR8 ;  /* 0x0000000800177c02 */ /* 0x000fe20008000f00 */
[----:B------:R-:W-:Y:S02]  /*0110*/  ULOP3.LUT UR4, UR8, 0x7ffffff0, URZ, 0xc0, !UPT ;  /* 0x7ffffff008047892 */ /* 0x000fe4000f8ec0ff */
[----:B------:R-:W-:Y:S01]  /*0120*/  MOV R25, UR8 ;  /* 0x0000000800197c02 */ /* 0x000fe20008000f00 */
[--C-:B0-----:R-:W-:Y:S01]  /*0130*/  IMAD R26, R11, 0x5, R0.reuse ;  /* 0x000000050b1a7824 */ /* 0x101fe200078e0200 */
[----:B------:R-:W-:Y:S01]  /*0140*/  MOV R5, UR8 ;  /* 0x0000000800057c02 */ /* 0x000fe20008000f00 */
[--C-:B------:R-:W-:Y:S01]  /*0150*/  IMAD R11, R23, 0xa, R0.reuse ;  /* 0x0000000a170b7824 */ /* 0x100fe200078e0200 */
        /* <DEDUP_REMOVED lines=9> */
[----:B------:R-:W-:Y:S01]  /*01f0*/  UIADD3 UR5, UPT, UPT, -UR4, URZ, URZ ;  /* 0x000000ff04057290 */ /* 0x000fe2000fffe1ff */
        /* <DEDUP_REMOVED lines=8> */
[----:B------:R-:W-:Y:S01]  /*0280*/  LEA R6, R9, R0, 0x2 ;  /* 0x0000000009067211 */ /* 0x000fe200078e10ff */
[----:B------:R-:W-:Y:S01]  /*0290*/  IMAD R9, R17, 0x7, R0 ;  /* 0x0000000711097824 */ /* 0x000fe200078e0200 */
[----:B------:R-:W-:-:S02]  /*02a0*/  IADD3 R7, PT, PT, R0, UR8, RZ ;  /* 0x0000000800077c10 */ /* 0x000fc4000fffe0ff */
[-C--:B------:R-:W-:Y:S02]  /*02b0*/  MOV R4, R0.reuse ;  /* 0x0000000000047202 */ /* 0x080fe40000000f00 */
[-C--:B------:R-:W-:Y:S02]  /*02c0*/  LEA R3, R3, R0.reuse, 0x1 ;  /* 0x0000000003037211 */ /* 0x080fe400078e08ff */
[----:B------:R-:W-:-:S07]  /*02d0*/  LEA R10, R19, R0, 0x3 ;  /* 0x00000000130a7211 */ /* 0x000fce00078e18ff */
.L_x_2:
[----:B------:R-:W0:Y:S08]  /*02e0*/  LDC.64 R16, c[0x0][0x380] ;  /* 0x0000e000ff107b82 */ /* 0x000e300000000a00 */
[----:B------:R-:W1:Y:S01]  /*02f0*/  LDC.64 R14, c[0x0][0x388] ;  /* 0x0000e200ff0e7b82 */ /* 0x000e620000000a00 */
[----:B0-----:R-:W-:-:S06]  /*0300*/  IMAD.WIDE.U32 R18, R4, 0x4, R16 ;  /* 0x0000000404127825 */ /* 0x001fcc00078e0010 */
[----:B------:R-:W2:Y:S01]  /*0310*/  LDG.E R18, desc[UR6][R18.64] ;  /* 0x0000000612127981 */ /* 0x000ea2000c1e1900 */
[----:B-1----:R-:W-:-:S05]  /*0320*/  IMAD.WIDE.U32 R12, R4, 0x4, R14 ;  /* 0x00000004040c7825 */ /* 0x002fca00078e000e */
[----:B------:R0:W2:Y:S02]  /*0330*/  LDG.E R21, desc[UR6][R12.64] ;  /* 0x000000060c157981 */ /* 0x0000a4000c1e1900 */
[----:B0-----:R-:W0:Y:S01]  /*0340*/  LDC.64 R12, c[0x0][0x390] ;  /* 0x0000e400ff0c7b82 */ /* 0x001e220000000a00 */
[----:B--2---:R-:W-:Y:S01]  /*0350*/  IADD3 R28, PT, PT, R18, R21, RZ ;  /* 0x00000015121c7210 */ /* 0x004fe20007ffe0ff */
[----:B0-----:R-:W-:-:S04]  /*0360*/  IMAD.WIDE.U32 R20, R4, 0x4, R12 ;  /* 0x0000000404147825 */ /* 0x001fc800078e000c */
[C---:B------:R-:W-:Y:S01]  /*0370*/  IMAD.WIDE.U32 R18, R7.reuse, 0x4, R14 ;  /* 0x0000000407127825 */ /* 0x040fe200078e000e */
[----:B------:R0:W-:Y:S05]  /*0380*/  STG.E desc[UR6][R20.64], R28 ;  /* 0x0000001c14007986 */ /* 0x0001ea000c101906 */
[----:B------:R-:W2:Y:S01]  /*0390*/  LDG.E R19, desc[UR6][R18.64] ;  /* 0x0000000612137981 */ /* 0x000ea2000c1e1900 */
[----:B0-----:R-:W-:-:S06]  /*03a0*/  IMAD.WIDE.U32 R20, R7, 0x4, R16 ;  /* 0x0000000407147825 */ /* 0x001fcc00078e0010 */
[----:B------:R-:W2:Y:S02]  /*03b0*/  LDG.E R20, desc[UR6][R20.64] ;  /* 0x0000000614147981 */ /* 0x000ea4000c1e1900 */
[----:B--2---:R-:W-:Y:S01]  /*03c0*/  IADD3 R28, PT, PT, R20, R19, RZ ;  /* 0x00000013141c7210 */ /* 0x004fe20007ffe0ff */
[----:B------:R-:W-:-:S04]  /*03d0*/  IMAD.WIDE.U32 R20, R7, 0x4, R12 ;  /* 0x0000000407147825 */ /* 0x000fc800078e000c */
[C---:B------:R-:W-:Y:S01]  /*03e0*/  IMAD.WIDE.U32 R18, R3.reuse, 0x4, R16 ;  /* 0x0000000403127825 */ /* 0x040fe200078e0010 */
[----:B------:R0:W-:Y:S04]  /*03f0*/  STG.E desc[UR6][R20.64], R28 ;  /* 0x0000001c14007986 */ /* 0x0001e8000c101906 */
[----:B0-----:R0:W2:Y:S02]  /*0400*/  LDG.E R28, desc[UR6][R18.64] ;  /* 0x00000006121c7981 */ /* 0x0010a4000c1e1900 */
[----:B0-----:R-:W-:-:S06]  /*0410*/  IMAD.WIDE.U32 R18, R3, 0x4, R14 ;  /* 0x0000000403127825 */ /* 0x001fcc00078e000e */
[----:B------:R-:W2:Y:S01]  /*0420*/  LDG.E R19, desc[UR6][R18.64] ;  /* 0x0000000612137981 */ /* 0x000ea2000c1e1900 */
[----:B------:R-:W-:Y:S01]  /*0430*/  IMAD.WIDE.U32 R20, R3, 0x4, R12 ;  /* 0x0000000403147825 */ /* 0x000fe200078e000c */
[----:B--2---:R-:W-:-:S03]  /*0440*/  IADD3 R28, PT, PT, R28, R19, RZ ;  /* 0x000000131c1c7210 */ /* 0x004fc60007ffe0ff */
[C---:B------:R-:W-:Y:S02]  /*0450*/  IMAD.WIDE.U32 R18, R5.reuse, 0x4, R14 ;  /* 0x0000000405127825 */ /* 0x040fe400078e000e */
[----:B------:R0:W-:Y:S02]  /*0460*/  STG.E desc[UR6][R20.64], R28 ;  /* 0x0000001c14007986 */ /* 0x0001e4000c101906 */
[--C-:B0-----:R-:W-:Y:S02]  /*0470*/  IMAD.WIDE.U32 R20, R5, 0x4, R16.reuse ;  /* 0x0000000405147825 */ /* 0x101fe400078e0010 */
[----:B------:R0:W2:Y:S04]  /*0480*/  LDG.E R28, desc[UR6][R18.64] ;  /* 0x00000006121c7981 */ /* 0x0000a8000c1e1900 */
[----:B------:R-:W2:Y:S01]  /*0490*/  LDG.E R20, desc[UR6][R20.64] ;  /* 0x0000000614147981 */ /* 0x000ea2000c1e1900 */
[----:B0-----:R-:W-:Y:S01]  /*04a0*/  IMAD.WIDE.U32 R18, R6, 0x4, R16 ;  /* 0x0000000406127825 */ /* 0x001fe200078e0010 */
[----:B--2---:R-:W-:-:S03]  /*04b0*/  IADD3 R28, PT, PT, R20, R28, RZ ;  /* 0x0000001c141c7210 */ /* 0x004fc60007ffe0ff */
[----:B------:R-:W-:-:S05]  /*04c0*/  IMAD.WIDE.U32 R20, R5, 0x4, R12 ;  /* 0x0000000405147825 */ /* 0x000fca00078e000c */
[----:B------:R0:W-:Y:S04]  /*04d0*/  STG.E desc[UR6][R20.64], R28 ;  /* 0x0000001c14007986 */ /* 0x0001e8000c101906 */
[----:B0-----:R0:W2:Y:S02]  /*04e0*/  LDG.E R28, desc[UR6][R18.64] ;  /* 0x00000006121c7981 */ /* 0x0010a4000c1e1900 */
[----:B0-----:R-:W-:-:S06]  /*04f0*/  IMAD.WIDE.U32 R18, R6, 0x4, R14 ;  /* 0x0000000406127825 */ /* 0x001fcc00078e000e */
[----:B------:R-:W2:Y:S01]  /*0500*/  LDG.E R19, desc[UR6][R18.64] ;  /* 0x0000000612137981 */ /* 0x000ea2000c1e1900 */
[----:B------:R-:W-:-:S04]  /*0510*/  IMAD.WIDE.U32 R20, R6, 0x4, R12 ;  /* 0x0000000406147825 */ /* 0x000fc800078e000c */
[----:B--2---:R-:W-:Y:S02]  /*0520*/  IMAD.IADD R28, R28, 0x1, R19 ;  /* 0x000000011c1c7824 */ /* 0x004fe400078e0213 */
[----:B------:R-:W-:-:S03]  /*0530*/  IMAD.WIDE.U32 R18, R26, 0x4, R14 ;  /* 0x000000041a127825 */ /* 0x000fc600078e000e */
        /* <DEDUP_REMOVED lines=68> */
[----:B------:R-:W-:-:S04]  /*0980*/  IMAD.WIDE.U32 R16, R22, 0x4, R16 ;  /* 0x0000000416107825 */ /* 0x000fc800078e0010 */
[----:B------:R-:W-:Y:S01]  /*0990*/  IMAD.WIDE.U32 R14, R22, 0x4, R14 ;  /* 0x00000004160e7825 */ /* 0x000fe200078e000e */
[----:B--2---:R-:W-:-:S05]  /*09a0*/  IADD3 R28, PT, PT, R28, R19, RZ ;  /* 0x000000131c1c7210 */ /* 0x004fca0007ffe0ff */
[----:B------:R0:W-:Y:S04]  /*09b0*/  STG.E desc[UR6][R20.64], R28 ;  /* 0x0000001c14007986 */ /* 0x0001e8000c101906 */
[----:B------:R1:W2:Y:S04]  /*09c0*/  LDG.E R16, desc[UR6][R16.64] ;  /* 0x0000000610107981 */ /* 0x0002a8000c1e1900 */
[----:B------:R3:W2:Y:S01]  /*09d0*/  LDG.E R15, desc[UR6][R14.64] ;  /* 0x000000060e0f7981 */ /* 0x0006a2000c1e1900 */
[----:B------:R-:W-:Y:S01]  /*09e0*/  MOV R19, UR8 ;  /* 0x0000000800137c02 */ /* 0x000fe20008000f00 */
[----:B------:R-:W-:Y:S01]  /*09f0*/  UIADD3 UR5, UPT, UPT, UR5, 0x10, URZ ;  /* 0x0000001005057890 */ /* 0x000fe2000fffe0ff */
[----:B------:R-:W-:-:S02]  /*0a00*/  IMAD.WIDE.U32 R12, R22, 0x4, R12 ;  /* 0x00000004160c7825 */ /* 0x000fc400078e000c */
[----:B------:R-:W-:Y:S01]  /*0a10*/  LEA R6, R19, R6, 0x4 ;  /* 0x0000000613067211 */ /* 0x000fe200078e20ff */
[----:B------:R-:W-:Y:S01]  /*0a20*/  UISETP.NE.AND UP0, UPT, UR5, URZ, UPT ;  /* 0x000000ff0500728c */ /* 0x000fe2000bf05270 */
[----:B------:R-:W-:Y:S01]  /*0a30*/  IMAD.U32 R18, RZ, RZ, UR8 ;  /* 0x00000008ff127e24 */ /* 0x000fe2000f8e00ff */
[----:B-1----:R-:W-:Y:S02]  /*0a40*/  MOV R17, UR8 ;  /* 0x0000000800117c02 */ /* 0x002fe40008000f00 */
[----:B---3--:R-:W-:Y:S02]  /*0a50*/  MOV R14, UR8 ;  /* 0x00000008000e7c02 */ /* 0x008fe40008000f00 */
[----:B0-----:R-:W-:Y:S02]  /*0a60*/  MOV R21, UR8 ;  /* 0x0000000800157c02 */ /* 0x001fe40008000f00 */
[C---:B------:R-:W-:Y:S02]  /*0a70*/  LEA R7, R14.reuse, R7, 0x4 ;  /* 0x000000070e077211 */ /* 0x040fe400078e20ff */
[----:B------:R-:W-:-:S02]  /*0a80*/  LEA R3, R14, R3, 0x4 ;  /* 0x000000030e037211 */ /* 0x000fc400078e20ff */
[----:B------:R-:W-:Y:S02]  /*0a90*/  LEA R5, R18, R5, 0x4 ;  /* 0x0000000512057211 */ /* 0x000fe400078e20ff */
[----:B------:R-:W-:Y:S02]  /*0aa0*/  LEA R26, R17, R26, 0x4 ;  /* 0x0000001a111a7211 */ /* 0x000fe400078e20ff */
[C---:B------:R-:W-:Y:S02]  /*0ab0*/  LEA R9, R14.reuse, R9, 0x4 ;  /* 0x000000090e097211 */ /* 0x040fe400078e20ff */
[----:B------:R-:W-:Y:S02]  /*0ac0*/  LEA R10, R21, R10, 0x4 ;  /* 0x0000000a150a7211 */ /* 0x000fe400078e20ff */
[----:B------:R-:W-:Y:S02]  /*0ad0*/  LEA R11, R14, R11, 0x4 ;  /* 0x0000000b0e0b7211 */ /* 0x000fe400078e20ff */
[----:B------:R-:W-:-:S02]  /*0ae0*/  LEA R25, R18, R25, 0x4 ;  /* 0x0000001912197211 */ /* 0x000fc400078e20ff */
[----:B------:R-:W-:Y:S02]  /*0af0*/  LEA R27, R14, R27, 0x4 ;  /* 0x0000001b0e1b7211 */ /* 0x000fe400078e20ff */
[----:B--2---:R-:W-:Y:S01]  /*0b00*/  IADD3 R19, PT, PT, R16, R15, RZ ;  /* 0x0000000f10137210 */ /* 0x004fe20007ffe0ff */
[----:B------:R-:W-:Y:S01]  /*0b10*/  IMAD.U32 R16, RZ, RZ, UR8 ;  /* 0x00000008ff107e24 */ /* 0x000fe2000f8e00ff */
[----:B------:R-:W-:-:S03]  /*0b20*/  MOV R15, UR8 ;  /* 0x00000008000f7c02 */ /* 0x000fc60008000f00 */
[----:B------:R0:W-:Y:S01]  /*0b30*/  STG.E desc[UR6][R12.64], R19 ;  /* 0x000000130c007986 */ /* 0x0001e2000c101906 */
[C---:B------:R-:W-:Y:S02]  /*0b40*/  LEA R8, R15.reuse, R8, 0x4 ;  /* 0x000000080f087211 */ /* 0x040fe400078e20ff */
[C---:B------:R-:W-:Y:S02]  /*0b50*/  LEA R24, R15.reuse, R24, 0x4 ;  /* 0x000000180f187211 */ /* 0x040fe400078e20ff */
[----:B------:R-:W-:Y:S02]  /*0b60*/  LEA R23, R16, R23, 0x4 ;  /* 0x0000001710177211 */ /* 0x000fe400078e20ff */
[----:B------:R-:W-:Y:S02]  /*0b70*/  LEA R4, R15, R4, 0x4 ;  /* 0x000000040f047211 */ /* 0x000fe400078e20ff */
[----:B0-----:R-:W-:Y:S02]  /*0b80*/  MOV R12, UR8 ;  /* 0x00000008000c7c02 */ /* 0x001fe40008000f00 */
[----:B------:R-:W-:-:S02]  /*0b90*/  MOV R13, UR8 ;  /* 0x00000008000d7c02 */ /* 0x000fc40008000f00 */
[----:B------:R-:W-:Y:S02]  /*0ba0*/  LEA R29, R12, R29, 0x4 ;  /* 0x0000001d0c1d7211 */ /* 0x000fe400078e20ff */
[----:B------:R-:W-:Y:S01]  /*0bb0*/  LEA R22, R13, R22, 0x4 ;  /* 0x000000160d167211 */ /* 0x000fe200078e20ff */
[----:B------:R-:W-:Y:S06]  /*0bc0*/  BRA.U UP0, `(.L_x_2) ;  /* 0xfffffff500c47547 */ /* 0x000fec000b83ffff */
[----:B------:R-:W-:-:S07]  /*0bd0*/  MOV R3, UR4 ;  /* 0x0000000400037c02 */ /* 0x000fce0008000f00 */
.L_x_1:
[----:B------:R-:W-:-:S13]  /*0be0*/  ISETP.NE.AND P0, PT, R2, RZ, PT ;  /* 0x000000ff0200720c */ /* 0x000fda0003f05270 */
[----:B------:R-:W-:Y:S05]  /*0bf0*/  @!P0 EXIT ;  /* 0x000000000000894d */ /* 0x000fea0003800000 */
[----:B------:R-:W-:Y:S02]  /*0c00*/  ISETP.GE.U32.AND P0, PT, R2, 0x8, PT ;  /* 0x000000080200780c */ /* 0x000fe40003f06070 */
[----:B------:R-:W-:-:S04]  /*0c10*/  MOV R8, UR8 ;  /* 0x0000000800087c02 */ /* 0x000fc80008000f00 */
[----:B------:R-:W-:-:S04]  /*0c20*/  LOP3.LUT R8, R8, 0x7, RZ, 0xc0, !PT ;  /* 0x0000000708087812 */ /* 0x000fc800078ec0ff */
[----:B------:R-:W-:-:S03]  /*0c30*/  ISETP.NE.AND P1, PT, R8, RZ, PT ;  /* 0x000000ff0800720c */ /* 0x000fc60003f25270 */
[----:B------:R-:W-:Y:S10]  /*0c40*/  @!P0 BRA `(.L_x_3) ;  /* 0x0000000400108947 */ /* 0x000ff40003800000 */
[----:B------:R-:W1:Y:S01]  /*0c50*/  LDC.64 R6, c[0x0][0x380] ;  /* 0x0000e000ff067b82 */ /* 0x000e620000000a00 */
[----:B0-----:R-:W-:-:S07]  /*0c60*/  IMAD R17, R3, UR8, R0 ;  /* 0x0000000803117c24 */ /* 0x001fce000f8e0200 */
[----:B------:R-:W0:Y:S08]  /*0c70*/  LDC.64 R4, c[0x0][0x388] ;  /* 0x0000e200ff047b82 */ /* 0x000e300000000a00 */
[----:B------:R-:W2:Y:S01]  /*0c80*/  LDC.64 R10, c[0x0][0x390] ;  /* 0x0000e400ff0a7b82 */ /* 0x000ea20000000a00 */
[----:B-1----:R-:W-:-:S06]  /*0c90*/  IMAD.WIDE.U32 R12, R17, 0x4, R6 ;  /* 0x00000004110c7825 */ /* 0x002fcc00078e0006 */
[----:B------:R-:W3:Y:S01]  /*0ca0*/  LDG.E R12, desc[UR6][R12.64] ;  /* 0x000000060c0c7981 */ /* 0x000ee2000c1e1900 */
[----:B0-----:R-:W-:-:S06]  /*0cb0*/  IMAD.WIDE.U32 R14, R17, 0x4, R4 ;  /* 0x00000004110e7825 */ /* 0x001fcc00078e0004 */
[----:B------:R-:W3:Y:S01]  /*0cc0*/  LDG.E R15, desc[UR6][R14.64] ;  /* 0x000000060e0f7981 */ /* 0x000ee2000c1e1900 */
[C---:B------:R-:W-:Y:S01]  /*0cd0*/  IADD3 R23, PT, PT, R17.reuse, UR8, RZ ;  /* 0x0000000811177c10 */ /* 0x040fe2000fffe0ff */
[----:B--2---:R-:W-:-:S04]  /*0ce0*/  IMAD.WIDE.U32 R16, R17, 0x4, R10 ;  /* 0x0000000411107825 */ /* 0x004fc800078e000a */
[----:B------:R-:W-:-:S04]  /*0cf0*/  IMAD.WIDE.U32 R18, R23, 0x4, R6 ;  /* 0x0000000417127825 */ /* 0x000fc800078e0006 */
[----:B------:R-:W-:-:S04]  /*0d00*/  IMAD.WIDE.U32 R20, R23, 0x4, R4 ;  /* 0x0000000417147825 */ /* 0x000fc800078e0004 */
[----:B---3--:R-:W-:-:S05]  /*0d10*/  IMAD.IADD R9, R12, 0x1, R15 ;  /* 0x000000010c097824 */ /* 0x008fca00078e020f */
[----:B------:R0:W-:Y:S04]  /*0d20*/  STG.E desc[UR6][R16.64], R9 ;  /* 0x0000000910007986 */ /* 0x0001e8000c101906 */
[----:B------:R-:W2:Y:S04]  /*0d30*/  LDG.E R18, desc[UR6][R18.64] ;  /* 0x0000000612127981 */ /* 0x000ea8000c1e1900 */
[----:B------:R-:W2:Y:S01]  /*0d40*/  LDG.E R21, desc[UR6][R20.64] ;  /* 0x0000000614157981 */ /* 0x000ea2000c1e1900 */
[C---:B------:R-:W-:Y:S01]  /*0d50*/  IADD3 R27, PT, PT, R23.reuse, UR8, RZ ;  /* 0x00000008171b7c10 */ /* 0x040fe2000fffe0ff */
[----:B------:R-:W-:-:S04]  /*0d60*/  IMAD.WIDE.U32 R12, R23, 0x4, R10 ;  /* 0x00000004170c7825 */ /* 0x000fc800078e000a */
[----:B------:R-:W-:-:S04]  /*0d70*/  IMAD.WIDE.U32 R14, R27, 0x4, R6 ;  /* 0x000000041b0e7825 */ /* 0x000fc800078e0006 */
[----:B------:R-:W-:Y:S01]  /*0d80*/  IMAD.WIDE.U32 R22, R27, 0x4, R4 ;  /* 0x000000041b167825 */ /* 0x000fe200078e0004 */
[----:B--2---:R-:W-:-:S05]  /*0d90*/  IADD3 R25, PT, PT, R18, R21, RZ ;  /* 0x0000001512197210 */ /* 0x004fca0007ffe0ff */
[----:B------:R1:W-:Y:S04]  /*0da0*/  STG.E desc[UR6][R12.64], R25 ;  /* 0x000000190c007986 */ /* 0x0003e8000c101906 */
[----:B------:R-:W2:Y:S04]  /*0db0*/  LDG.E R14, desc[UR6][R14.64] ;  /* 0x000000060e0e7981 */ /* 0x000ea8000c1e1900 */
[----:B------:R-:W2:Y:S01]  /*0dc0*/  LDG.E R23, desc[UR6][R22.64] ;  /* 0x0000000616177981 */ /* 0x000ea2000c1e1900 */
[C---:B------:R-:W-:Y:S01]  /*0dd0*/  IADD3 R29, PT, PT, R27.reuse, UR8, RZ ;  /* 0x000000081b1d7c10 */ /* 0x040fe2000fffe0ff */
[----:B0-----:R-:W-:-:S04]  /*0de0*/  IMAD.WIDE.U32 R16, R27, 0x4, R10 ;  /* 0x000000041b107825 */ /* 0x001fc800078e000a */
[----:B------:R-:W-:-:S04]  /*0df0*/  IMAD.WIDE.U32 R18, R29, 0x4, R6 ;  /* 0x000000041d127825 */ /* 0x000fc800078e0006 */
[----:B------:R-:W-:Y:S01]  /*0e00*/  IMAD.WIDE.U32 R20, R29, 0x4, R4 ;  /* 0x000000041d147825 */ /* 0x000fe200078e0004 */
[----:B--2---:R-:W-:-:S05]  /*0e10*/  IADD3 R9, PT, PT, R14, R23, RZ ;  /* 0x000000170e097210 */ /* 0x004fca0007ffe0ff */
[----:B------:R0:W-:Y:S04]  /*0e20*/  STG.E desc[UR6][R16.64], R9 ;  /* 0x0000000910007986 */ /* 0x0001e8000c101906 */
[----:B------:R-:W2:Y:S04]  /*0e30*/  LDG.E R18, desc[UR6][R18.64] ;  /* 0x0000000612127981 */ /* 0x000ea8000c1e1900 */
[----:B------:R-:W2:Y:S01]  /*0e40*/  LDG.E R21, desc[UR6][R20.64] ;  /* 0x0000000614157981 */ /* 0x000ea2000c1e1900 */
[C---:B------:R-:W-:Y:S01]  /*0e50*/  IADD3 R27, PT, PT, R29.reuse, UR8, RZ ;  /* 0x000000081d1b7c10 */ /* 0x040fe2000fffe0ff */
[----:B-1----:R-:W-:-:S04]  /*0e60*/  IMAD.WIDE.U32 R12, R29, 0x4, R10 ;  /* 0x000000041d0c7825 */ /* 0x002fc800078e000a */
        /* <DEDUP_REMOVED lines=28> */
[----:B------:R-:W1:Y:S04]  /*1030*/  LDG.E R6, desc[UR6][R6.64] ;  /* 0x0000000606067981 */ /* 0x000e68000c1e1900 */
[----:B------:R-:W1:Y:S01]  /*1040*/  LDG.E R5, desc[UR6][R4.64] ;  /* 0x0000000604057981 */ /* 0x000e62000c1e1900 */
[----:B------:R-:W-:-:S04]  /*1050*/  IMAD.WIDE.U32 R10, R29, 0x4, R10 ;  /* 0x000000041d0a7825 */ /* 0x000fc800078e000a */
[----:B------:R-:W-:Y:S01]  /*1060*/  VIADD R3, R3, 0x8 ;  /* 0x0000000803037836 */ /* 0x000fe20000000000 */
[----:B-1----:R-:W-:-:S05]  /*1070*/  IADD3 R13, PT, PT, R6, R5, RZ ;  /* 0x00000005060d7210 */ /* 0x002fca0007ffe0ff */
[----:B------:R2:W-:Y:S02]  /*1080*/  STG.E desc[UR6][R10.64], R13 ;  /* 0x0000000d0a007986 */ /* 0x0005e4000c101906 */
.L_x_3:
        /* <DEDUP_REMOVED lines=9> */
[----:B--2---:R-:W2:Y:S01]  /*1120*/  LDC.64 R8, c[0x0][0x390] ;  /* 0x0000e400ff087b82 */ /* 0x004ea20000000a00 */
[----:B-1----:R-:W-:-:S06]  /*1130*/  IMAD.WIDE.U32 R10, R15, 0x4, R6 ;  /* 0x000000040f0a7825 */ /* 0x002fcc00078e0006 */
[----:B------:R-:W3:Y:S01]  /*1140*/  LDG.E R10, desc[UR6][R10.64] ;  /* 0x000000060a0a7981 */ /* 0x000ee2000c1e1900 */
[----:B0-----:R-:W-:-:S06]  /*1150*/  IMAD.WIDE.U32 R12, R15, 0x4, R4 ;  /* 0x000000040f0c7825 */ /* 0x001fcc00078e0004 */
[----:B------:R-:W3:Y:S01]  /*1160*/  LDG.E R13, desc[UR6][R12.64] ;  /* 0x000000060c0d7981 */ /* 0x000ee2000c1e1900 */
[C---:B------:R-:W-:Y:S01]  /*1170*/  IADD3 R21, PT, PT, R15.reuse, UR8, RZ ;  /* 0x000000080f157c10 */ /* 0x040fe2000fffe0ff */
[----:B--2---:R-:W-:-:S04]  /*1180*/  IMAD.WIDE.U32 R14, R15, 0x4, R8 ;  /* 0x000000040f0e7825 */ /* 0x004fc800078e0008 */
[----:B------:R-:W-:-:S04]  /*1190*/  IMAD.WIDE.U32 R16, R21, 0x4, R6 ;  /* 0x0000000415107825 */ /* 0x000fc800078e0006 */
[----:B------:R-:W-:Y:S01]  /*11a0*/  IMAD.WIDE.U32 R18, R21, 0x4, R4 ;  /* 0x0000000415127825 */ /* 0x000fe200078e0004 */
[----:B---3--:R-:W-:-:S05]  /*11b0*/  IADD3 R23, PT, PT, R10, R13, RZ ;  /* 0x0000000d0a177210 */ /* 0x008fca0007ffe0ff */
        /* <DEDUP_REMOVED lines=11> */
[C---:B0-----:R-:W-:Y:S01]  /*1270*/  IADD3 R23, PT, PT, R27.reuse, UR8, RZ ;  /* 0x000000081b177c10 */ /* 0x041fe2000fffe0ff */
[----:B------:R-:W-:-:S04]  /*1280*/  IMAD.WIDE.U32 R14, R27, 0x4, R8 ;  /* 0x000000041b0e7825 */ /* 0x000fc800078e0008 */
[----:B------:R-:W-:-:S04]  /*1290*/  IMAD.WIDE.U32 R6, R23, 0x4, R6 ;  /* 0x0000000417067825 */ /* 0x000fc800078e0006 */
[----:B------:R-:W-:Y:S01]  /*12a0*/  IMAD.WIDE.U32 R4, R23, 0x4, R4 ;  /* 0x0000000417047825 */ /* 0x000fe200078e0004 */
[----:B--2---:R-:W-:-:S05]  /*12b0*/  IADD3 R17, PT, PT, R12, R21, RZ ;  /* 0x000000150c117210 */ /* 0x004fca0007ffe0ff */
[----:B------:R3:W-:Y:S04]  /*12c0*/  STG.E desc[UR6][R14.64], R17 ;  /* 0x000000110e007986 */ /* 0x0007e8000c101906 */
[----:B------:R-:W1:Y:S04]  /*12d0*/  LDG.E R6, desc[UR6][R6.64] ;  /* 0x0000000606067981 */ /* 0x000e68000c1e1900 */
[----:B------:R-:W1:Y:S01]  /*12e0*/  LDG.E R5, desc[UR6][R4.64] ;  /* 0x0000000604057981 */ /* 0x000e62000c1e1900 */
[----:B------:R-:W-:Y:S01]  /*12f0*/  IMAD.WIDE.U32 R8, R23, 0x4, R8 ;  /* 0x0000000417087825 */ /* 0x000fe200078e0008 */
[----:B------:R-:W-:-:S02]  /*1300*/  IADD3 R3, PT, PT, R3, 0x4, RZ ;  /* 0x0000000403037810 */ /* 0x000fc40007ffe0ff */
[----:B-1----:R-:W-:-:S05]  /*1310*/  IADD3 R11, PT, PT, R6, R5, RZ ;  /* 0x00000005060b7210 */ /* 0x002fca0007ffe0ff */
[----:B------:R3:W-:Y:S02]  /*1320*/  STG.E desc[UR6][R8.64], R11 ;  /* 0x0000000b08007986 */ /* 0x0007e4000c101906 */
.L_x_4:
[----:B------:R-:W-:Y:S05]  /*1330*/  @!P1 EXIT ;  /* 0x000000000000994d */ /* 0x000fea0003800000 */
[----:B0-----:R-:W-:Y:S01]  /*1340*/  IMAD R3, R3, UR8, R0 ;  /* 0x0000000803037c24 */ /* 0x001fe2000f8e0200 */
[----:B------:R-:W-:Y:S01]  /*1350*/  IADD3 R0, PT, PT, -R2, RZ, RZ ;  /* 0x000000ff02007210 */ /* 0x000fe20007ffe1ff */
[----:B------:R-:W0:Y:S02]  /*1360*/  LDCU.64 UR4, c[0x0][0x390] ;  /* 0x00007200ff0477ac */ /* 0x000e240008000a00 */
[----:B------:R-:W-:Y:S01]  /*1370*/  IMAD.WIDE.U32 R2, R3, 0x4, RZ ;  /* 0x0000000403027825 */ /* 0x000fe200078e00ff */
[----:B------:R-:W1:Y:S06]  /*1380*/  LDCU.128 UR12, c[0x0][0x380] ;  /* 0x00007000ff0c77ac */ /* 0x000e6c0008000c00 */
.L_x_5:
[C---:B-1----:R-:W-:Y:S02]  /*1390*/  IADD3 R6, P1, PT, R2.reuse, UR14, RZ ;  /* 0x0000000e02067c10 */ /* 0x042fe4000ff3e0ff */
[----:B------:R-:W-:Y:S02]  /*13a0*/  IADD3 R4, P0, PT, R2, UR12, RZ ;  /* 0x0000000c02047c10 */ /* 0x000fe4000ff1e0ff */
[C---:B------:R-:W-:Y:S02]  /*13b0*/  IADD3.X R7, PT, PT, R3.reuse, UR15, RZ, P1, !PT ;  /* 0x0000000f03077c10 */ /* 0x040fe40008ffe4ff */
[----:B------:R-:W-:-:S04]  /*13c0*/  IADD3.X R5, PT, PT, R3, UR13, RZ, P0, !PT ;  /* 0x0000000d03057c10 */ /* 0x000fc800087fe4ff */
[----:B----4-:R-:W4:Y:S04]  /*13d0*/  LDG.E R7, desc[UR6][R6.64] ;  /* 0x0000000606077981 */ /* 0x010f28000c1e1900 */
[----:B------:R-:W4:Y:S01]  /*13e0*/  LDG.E R4, desc[UR6][R4.64] ;  /* 0x0000000604047981 */ /* 0x000f22000c1e1900 */
[----:B0--3--:R-:W-:Y:S02]  /*13f0*/  IADD3 R8, P0, PT, R2, UR4, RZ ;  /* 0x0000000402087c10 */ /* 0x009fe4000ff1e0ff */
[----:B------:R-:W-:Y:S02]  /*1400*/  IADD3 R0, PT, PT, R0, 0x1, RZ ;  /* 0x0000000100007810 */ /* 0x000fe40007ffe0ff */
[----:B--2---:R-:W-:Y:S02]  /*1410*/  IADD3.X R9, PT, PT, R3, UR5, RZ, P0, !PT ;  /* 0x0000000503097c10 */ /* 0x004fe400087fe4ff */
[----:B------:R-:W-:-:S02]  /*1420*/  ISETP.NE.AND P0, PT, R0, RZ, PT ;  /* 0x000000ff0000720c */ /* 0x000fc40003f05270 */
[----:B------:R-:W-:-:S05]  /*1430*/  MOV R13, UR8 ;  /* 0x00000008000d7c02 */ /* 0x000fca0008000f00 */
[----:B------:R-:W-:Y:S01]  /*1440*/  IMAD.WIDE.U32 R2, R13, 0x4, R2 ;  /* 0x000000040d027825 */ /* 0x000fe200078e0002 */
[----:B----4-:R-:W-:-:S05]  /*1450*/  IADD3 R11, PT, PT, R4, R7, RZ ;  /* 0x00000007040b7210 */ /* 0x010fca0007ffe0ff */
[----:B------:R4:W-:Y:S01]  /*1460*/  STG.E desc[UR6][R8.64], R11 ;  /* 0x0000000b08007986 */ /* 0x0009e2000c101906 */
[----:B------:R-:W-:Y:S05]  /*1470*/  @P0 BRA `(.L_x_5) ;  /* 0xfffffffc00c40947 */ /* 0x000fea000383ffff */
[----:B------:R-:W-:Y:S05]  /*1480*/  EXIT ;  /* 0x000000000000794d */ /* 0x000fea0003800000 */
.L_x_6:
        /* <DEDUP_REMOVED lines=15> */
.L_x_14:


//--------------------- .text._Z12matrixAddRowPiS_S_ii --------------------------
	.section	.text._Z12matrixAddRowPiS_S_ii,"ax",@progbits
	.align	128
        .global         _Z12matrixAddRowPiS_S_ii
        .type           _Z12matrixAddRowPiS_S_ii,@function
        .size           _Z12matrixAddRowPiS_S_ii,(.L_x_15 - _Z12matrixAddRowPiS_S_ii)
        .other          _Z12matrixAddRowPiS_S_ii,@"STO_CUDA_ENTRY STV_DEFAULT"
_Z12matrixAddRowPiS_S_ii:
.text._Z12matrixAddRowPiS_S_ii:
[----:B------:R-:W-:Y:S08]  /*0000*/  LDC R1, c[0x0][0x37c] ;  /* 0x0000df00ff017b82 */ /* 0x000ff00000000800 */
[----:B------:R-:W0:Y:S02]  /*0010*/  LDC R2, c[0x0][0x39c] ;  /* 0x0000e700ff027b82 */ /* 0x000e240000000800 */
[----:B0-----:R-:W-:-:S13]  /*0020*/  ISETP.GE.AND P0, PT, R2, 0x1, PT ;  /* 0x000000010200780c */ /* 0x001fda0003f06270 */
[----:B------:R-:W-:Y:S05]  /*0030*/  @!P0 EXIT ;  /* 0x000000000000894d */ /* 0x000fea0003800000 */
[----:B------:R-:W0:Y:S01]  /*0040*/  S2UR UR4, SR_CTAID.X ;  /* 0x00000000000479c3 */ /* 0x000e220000002500 */
[C---:B------:R-:W-:Y:S01]  /*0050*/  ISETP.GE.U32.AND P1, PT, R2.reuse, 0x10, PT ;  /* 0x000000100200780c */ /* 0x040fe20003f26070 */
[----:B------:R-:W1:Y:S01]  /*0060*/  LDCU.64 UR6, c[0x0][0x358] ;  /* 0x00006b00ff0677ac */ /* 0x000e620008000a00 */
[----:B------:R-:W-:Y:S01]  /*0070*/  LOP3.LUT R14, R2, 0xf, RZ, 0xc0, !PT ;  /* 0x0000000f020e7812 */ /* 0x000fe200078ec0ff */
[----:B------:R-:W-:-:S03]  /*0080*/  IMAD.MOV.U32 R3, RZ, RZ, RZ ;  /* 0x000000ffff037224 */ /* 0x000fc600078e00ff */
[----:B------:R-:W-:Y:S01]  /*0090*/  ISETP.NE.AND P0, PT, R14, RZ, PT ;  /* 0x000000ff0e00720c */ /* 0x000fe20003f05270 */
[----:B0-----:R-:W-:-:S06]  /*00a0*/  IMAD R0, R2, UR4, RZ ;  /* 0x0000000402007c24 */ /* 0x001fcc000f8e02ff */
[----:B-1----:R-:W-:Y:S06]  /*00b0*/  @!P1 BRA `(.L_x_7) ;  /* 0x0000000400689947 */ /* 0x002fec0003800000 */
[----:B------:R-:W0:Y:S01]  /*00c0*/  LDCU.128 UR8, c[0x0][0x380] ;  /* 0x00007000ff0877ac */ /* 0x000e220008000c00 */
[----:B------:R-:W-:Y:S01]  /*00d0*/  IMAD.MOV.U32 R4, RZ, RZ, 0x20 ;  /* 0x00000020ff047424 */ /* 0x000fe200078e00ff */
[----:B------:R-:W-:Y:S01]  /*00e0*/  LOP3.LUT R3, R2, 0x7ffffff0, RZ, 0xc0, !PT ;  /* 0x7ffffff002037812 */ /* 0x000fe200078ec0ff */
[----:B------:R-:W-:Y:S01]  /*00f0*/  IMAD.MOV.U32 R5, RZ, RZ, 0x0 ;  /* 0x00000000ff057424 */ /* 0x000fe200078e00ff */
[----:B------:R-:W1:Y:S02]  /*0100*/  LDCU.64 UR4, c[0x0][0x390] ;  /* 0x00007200ff0477ac */ /* 0x000e640008000a00 */
[----:B------:R-:W-:Y:S01]  /*0110*/  IADD3 R10, PT, PT, -R3, RZ, RZ ;  /* 0x000000ff030a7210 */ /* 0x000fe20007ffe1ff */
[----:B------:R-:W-:-:S03]  /*0120*/  IMAD.WIDE.U32 R4, R0, 0x4, R4 ;  /* 0x0000000400047825 */ /* 0x000fc600078e0004 */
[C---:B0-----:R-:W-:Y:S02]  /*0130*/  IADD3 R11, P2, PT, R4.reuse, UR10, RZ ;  /* 0x0000000a040b7c10 */ /* 0x041fe4000ff5e0ff */
[C---:B------:R-:W-:Y:S02]  /*0140*/  IADD3 R6, P3, PT, R4.reuse, UR8, RZ ;  /* 0x0000000804067c10 */ /* 0x040fe4000ff7e0ff */
[----:B-1----:R-:W-:Y:S02]  /*0150*/  IADD3 R13, P1, PT, R4, UR4, RZ ;  /* 0x00000004040d7c10 */ /* 0x002fe4000ff3e0ff */
[C---:B------:R-:W-:Y:S02]  /*0160*/  IADD3.X R12, PT, PT, R5.reuse, UR11, RZ, P2, !PT ;  /* 0x0000000b050c7c10 */ /* 0x040fe400097fe4ff */
[C---:B------:R-:W-:Y:S02]  /*0170*/  IADD3.X R16, PT, PT, R5.reuse, UR5, RZ, P1, !PT ;  /* 0x0000000505107c10 */ /* 0x040fe40008ffe4ff */
[----:B------:R-:W-:-:S07]  /*0180*/  IADD3.X R7, PT, PT, R5, UR9, RZ, P3, !PT ;  /* 0x0000000905077c10 */ /* 0x000fce0009ffe4ff */
.L_x_8:
[----:B------:R-:W-:Y:S01]  /*0190*/  IMAD.MOV.U32 R4, RZ, RZ, R11 ;  /* 0x000000ffff047224 */ /* 0x000fe200078e000b */
[----:B-1----:R-:W2:Y:S01]  /*01a0*/  LDG.E R8, desc[UR6][R6.64+-0x20] ;  /* 0xffffe00606087981 */ /* 0x002ea2000c1e1900 */
[----:B------:R-:W-:-:S05]  /*01b0*/  IMAD.MOV.U32 R5, RZ, RZ, R12 ;  /* 0x000000ffff057224 */ /* 0x000fca00078e000c */
[----:B------:R-:W2:Y:S02]  /*01c0*/  LDG.E R9, desc[UR6][R4.64+-0x20] ;  /* 0xffffe00604097981 */ /* 0x000ea4000c1e1900 */
[----:B--2---:R-:W-:Y:S01]  /*01d0*/  IMAD.IADD R11, R8, 0x1, R9 ;  /* 0x00000001080b7824 */ /* 0x004fe200078e0209 */
[----:B------:R-:W-:Y:S01]  /*01e0*/  MOV R8, R13 ;  /* 0x0000000d00087202 */ /* 0x000fe20000000f00 */
[----:B------:R-:W-:-:S05]  /*01f0*/  IMAD.MOV.U32 R9, RZ, RZ, R16 ;  /* 0x000000ffff097224 */ /* 0x000fca00078e0010 */
[----:B------:R0:W-:Y:S04]  /*0200*/  STG.E desc[UR6][R8.64+-0x20], R11 ;  /* 0xffffe00b08007986 */ /* 0x0001e8000c101906 */
[----:B------:R-:W2:Y:S04]  /*0210*/  LDG.E R12, desc[UR6][R6.64+-0x1c] ;  /* 0xffffe406060c7981 */ /* 0x000ea8000c1e1900 */
[----:B------:R-:W2:Y:S02]  /*0220*/  LDG.E R13, desc[UR6][R4.64+-0x1c] ;  /* 0xffffe406040d7981 */ /* 0x000ea4000c1e1900 */
[----:B--2---:R-:W-:-:S05]  /*0230*/  IMAD.IADD R13, R12, 0x1, R13 ;  /* 0x000000010c0d7824 */ /* 0x004fca00078e020d */
[----:B------:R1:W-:Y:S04]  /*0240*/  STG.E desc[UR6][R8.64+-0x1c], R13 ;  /* 0xffffe40d08007986 */ /* 0x0003e8000c101906 */
[----:B------:R-:W2:Y:S04]  /*0250*/  LDG.E R12, desc[UR6][R6.64+-0x18] ;  /* 0xffffe806060c7981 */ /* 0x000ea8000c1e1900 */
[----:B------:R-:W2:Y:S02]  /*0260*/  LDG.E R15, desc[UR6][R4.64+-0x18] ;  /* 0xffffe806040f7981 */ /* 0x000ea4000c1e1900 */
[----:B--2---:R-:W-:-:S05]  /*0270*/  IMAD.IADD R15, R12, 0x1, R15 ;  /* 0x000000010c0f7824 */ /* 0x004fca00078e020f */
[----:B------:R2:W-:Y:S04]  /*0280*/  STG.E desc[UR6][R8.64+-0x18], R15 ;  /* 0xffffe80f08007986 */ /* 0x0005e8000c101906 */
[----:B------:R-:W3:Y:S04]  /*0290*/  LDG.E R12, desc[UR6][R6.64+-0x14] ;  /* 0xffffec06060c7981 */ /* 0x000ee8000c1e1900 */
[----:B------:R-:W3:Y:S02]  /*02a0*/  LDG.E R17, desc[UR6][R4.64+-0x14] ;  /* 0xffffec0604117981 */ /* 0x000ee4000c1e1900 */
[----:B---3--:R-:W-:-:S05]  /*02b0*/  IADD3 R17, PT, PT, R12, R17, RZ ;  /* 0x000000110c117210 */ /* 0x008fca0007ffe0ff */
[----:B------:R3:W-:Y:S04]  /*02c0*/  STG.E desc[UR6][R8.64+-0x14], R17 ;  /* 0xffffec1108007986 */ /* 0x0007e8000c101906 */
[----:B0-----:R-:W4:Y:S04]  /*02d0*/  LDG.E R11, desc[UR6][R6.64+-0x10] ;  /* 0xfffff006060b7981 */ /* 0x001f28000c1e1900 */
[----:B------:R-:W4:Y:S02]  /*02e0*/  LDG.E R12, desc[UR6][R4.64+-0x10] ;  /* 0xfffff006040c7981 */ /* 0x000f24000c1e1900 */
[----:B----4-:R-:W-:-:S05]  /*02f0*/  IMAD.IADD R11, R11, 0x1, R12 ;  /* 0x000000010b0b7824 */ /* 0x010fca00078e020c */
[----:B------:R0:W-:Y:S04]  /*0300*/  STG.E desc[UR6][R8.64+-0x10], R11 ;  /* 0xfffff00b08007986 */ /* 0x0001e8000c101906 */
[----:B------:R-:W4:Y:S04]  /*0310*/  LDG.E R12, desc[UR6][R6.64+-0xc] ;  /* 0xfffff406060c7981 */ /* 0x000f28000c1e1900 */
[----:B-1----:R-:W4:Y:S02]  /*0320*/  LDG.E R13, desc[UR6][R4.64+-0xc] ;  /* 0xfffff406040d7981 */ /* 0x002f24000c1e1900 */
[----:B----4-:R-:W-:-:S05]  /*0330*/  IMAD.IADD R13, R12, 0x1, R13 ;  /* 0x000000010c0d7824 */ /* 0x010fca00078e020d */
[----:B------:R1:W-:Y:S04]  /*0340*/  STG.E desc[UR6][R8.64+-0xc], R13 ;  /* 0xfffff40d08007986 */ /* 0x0003e8000c101906 */
[----:B------:R-:W4:Y:S04]  /*0350*/  LDG.E R12, desc[UR6][R6.64+-0x8] ;  /* 0xfffff806060c7981 */ /* 0x000f28000c1e1900 */
[----:B--2---:R-:W4:Y:S02]  /*0360*/  LDG.E R15, desc[UR6][R4.64+-0x8] ;  /* 0xfffff806040f7981 */ /* 0x004f24000c1e1900 */
[----:B----4-:R-:W-:-:S05]  /*0370*/  IMAD.IADD R15, R12, 0x1, R15 ;  /* 0x000000010c0f7824 */ /* 0x010fca00078e020f */
[----:B------:R2:W-:Y:S04]  /*0380*/  STG.E desc[UR6][R8.64+-0x8], R15 ;  /* 0xfffff80f08007986 */ /* 0x0005e8000c101906 */
[----:B------:R-:W4:Y:S04]  /*0390*/  LDG.E R12, desc[UR6][R6.64+-0x4] ;  /* 0xfffffc06060c7981 */ /* 0x000f28000c1e1900 */
[----:B---3--:R-:W4:Y:S02]  /*03a0*/  LDG.E R17, desc[UR6][R4.64+-0x4] ;  /* 0xfffffc0604117981 */ /* 0x008f24000c1e1900 */
[----:B----4-:R-:W-:-:S05]  /*03b0*/  IADD3 R17, PT, PT, R12, R17, RZ ;  /* 0x000000110c117210 */ /* 0x010fca0007ffe0ff */
        /* <DEDUP_REMOVED lines=20> */
[----:B------:R-:W-:Y:S04]  /*0500*/  STG.E desc[UR6][R8.64+0x10], R11 ;  /* 0x0000100b08007986 */ /* 0x000fe8000c101906 */
[----:B------:R-:W4:Y:S04]  /*0510*/  LDG.E R12, desc[UR6][R6.64+0x14] ;  /* 0x00001406060c7981 */ /* 0x000f28000c1e1900 */
[----:B-1----:R-:W4:Y:S02]  /*0520*/  LDG.E R13, desc[UR6][R4.64+0x14] ;  /* 0x00001406040d7981 */ /* 0x002f24000c1e1900 */
[----:B----4-:R-:W-:-:S05]  /*0530*/  IMAD.IADD R13, R12, 0x1, R13 ;  /* 0x000000010c0d7824 */ /* 0x010fca00078e020d */
[----:B------:R0:W-:Y:S04]  /*0540*/  STG.E desc[UR6][R8.64+0x14], R13 ;  /* 0x0000140d08007986 */ /* 0x0001e8000c101906 */
[----:B------:R-:W4:Y:S04]  /*0550*/  LDG.E R12, desc[UR6][R6.64+0x18] ;  /* 0x00001806060c7981 */ /* 0x000f28000c1e1900 */
[----:B--2---:R-:W4:Y:S01]  /*0560*/  LDG.E R15, desc[UR6][R4.64+0x18] ;  /* 0x00001806040f7981 */ /* 0x004f22000c1e1900 */
[----:B------:R-:W-:Y:S02]  /*0570*/  VIADD R10, R10, 0x10 ;  /* 0x000000100a0a7836 */ /* 0x000fe40000000000 */
[----:B----4-:R-:W-:-:S05]  /*0580*/  IMAD.IADD R15, R12, 0x1, R15 ;  /* 0x000000010c0f7824 */ /* 0x010fca00078e020f */
[----:B------:R1:W-:Y:S04]  /*0590*/  STG.E desc[UR6][R8.64+0x18], R15 ;  /* 0x0000180f08007986 */ /* 0x0003e8000c101906 */
[----:B------:R2:W4:Y:S04]  /*05a0*/  LDG.E R12, desc[UR6][R6.64+0x1c] ;  /* 0x00001c06060c7981 */ /* 0x000528000c1e1900 */
[----:B---3--:R-:W4:Y:S01]  /*05b0*/  LDG.E R17, desc[UR6][R4.64+0x1c] ;  /* 0x00001c0604117981 */ /* 0x008f22000c1e1900 */
[----:B------:R-:W-:Y:S02]  /*05c0*/  ISETP.NE.AND P1, PT, R10, RZ, PT ;  /* 0x000000ff0a00720c */ /* 0x000fe40003f25270 */
[----:B0-----:R-:W-:-:S02]  /*05d0*/  IADD3 R13, P2, PT, R8, 0x40, RZ ;  /* 0x00000040080d7810 */ /* 0x001fc40007f5e0ff */
[----:B------:R-:W-:Y:S02]  /*05e0*/  IADD3 R11, P3, PT, R4, 0x40, RZ ;  /* 0x00000040040b7810 */ /* 0x000fe40007f7e0ff */
[----:B--2---:R-:W-:Y:S01]  /*05f0*/  IADD3 R6, P4, PT, R6, 0x40, RZ ;  /* 0x0000004006067810 */ /* 0x004fe20007f9e0ff */
[----:B------:R-:W-:-:S03]  /*0600*/  IMAD.X R16, RZ, RZ, R9, P2 ;  /* 0x000000ffff107224 */ /* 0x000fc600010e0609 */
[----:B------:R-:W-:Y:S02]  /*0610*/  IADD3.X R7, PT, PT, RZ, R7, RZ, P4, !PT ;  /* 0x00000007ff077210 */ /* 0x000fe400027fe4ff */
[----:B----4-:R-:W-:Y:S01]  /*0620*/  IADD3 R17, PT, PT, R12, R17, RZ ;  /* 0x000000110c117210 */ /* 0x010fe20007ffe0ff */
[----:B------:R-:W-:-:S04]  /*0630*/  IMAD.X R12, RZ, RZ, R5, P3 ;  /* 0x000000ffff0c7224 */ /* 0x000fc800018e0605 */
[----:B------:R1:W-:Y:S01]  /*0640*/  STG.E desc[UR6][R8.64+0x1c], R17 ;  /* 0x00001c1108007986 */ /* 0x0003e2000c101906 */
[----:B------:R-:W-:Y:S05]  /*0650*/  @P1 BRA `(.L_x_8) ;  /* 0xfffffff800cc1947 */ /* 0x000fea000383ffff */
.L_x_7:
[----:B------:R-:W-:Y:S05]  /*0660*/  @!P0 EXIT ;  /* 0x000000000000894d */ /* 0x000fea0003800000 */
[----:B------:R-:W-:Y:S02]  /*0670*/  ISETP.GE.U32.AND P1, PT, R14, 0x8, PT ;  /* 0x000000080e00780c */ /* 0x000fe40003f26070 */
[----:B------:R-:W-:-:S04]  /*0680*/  LOP3.LUT R16, R2, 0x7, RZ, 0xc0, !PT ;  /* 0x0000000702107812 */ /* 0x000fc800078ec0ff */
[----:B------:R-:W-:-:S07]  /*0690*/  ISETP.NE.AND P0, PT, R16, RZ, PT ;  /* 0x000000ff1000720c */ /* 0x000fce0003f05270 */
[----:B------:R-:W-:Y:S06]  /*06a0*/  @!P1 BRA `(.L_x_9) ;  /* 0x0000000000d09947 */ /* 0x000fec0003800000 */
[----:B------:R-:W0:Y:S01]  /*06b0*/  LDC.64 R10, c[0x0][0x380] ;  /* 0x0000e000ff0a7b82 */ /* 0x000e220000000a00 */
[C---:B------:R-:W-:Y:S01]  /*06c0*/  IMAD.IADD R5, R0.reuse, 0x1, R3 ;  /* 0x0000000100057824 */ /* 0x040fe200078e0203 */
[----:B------:R-:W2:Y:S06]  /*06d0*/  LDCU.128 UR8, c[0x0][0x380] ;  /* 0x00007000ff0877ac */ /* 0x000eac0008000c00 */
[----:B------:R-:W3:Y:S08]  /*06e0*/  LDC.64 R12, c[0x0][0x388] ;  /* 0x0000e200ff0c7b82 */ /* 0x000ef00000000a00 */
[----:B-1----:R-:W1:Y:S01]  /*06f0*/  LDC.64 R8, c[0x0][0x390] ;  /* 0x0000e400ff087b82 */ /* 0x002e620000000a00 */
[----:B------:R-:W-:Y:S01]  /*0700*/  IADD3 R17, P1, PT, R0, R3, RZ ;  /* 0x0000000300117210 */ /* 0x000fe20007f3e0ff */
[----:B------:R-:W4:Y:S01]  /*0710*/  LDCU.64 UR4, c[0x0][0x390] ;  /* 0x00007200ff0477ac */ /* 0x000f220008000a00 */
[----:B0-----:R-:W-:-:S06]  /*0720*/  IMAD.WIDE.U32 R10, R5, 0x4, R10 ;  /* 0x00000004050a7825 */ /* 0x001fcc00078e000a */
[----:B------:R-:W5:Y:S01]  /*0730*/  LDG.E R10, desc[UR6][R10.64] ;  /* 0x000000060a0a7981 */ /* 0x000f62000c1e1900 */
[----:B---3--:R-:W-:-:S06]  /*0740*/  IMAD.WIDE.U32 R12, R5, 0x4, R12 ;  /* 0x00000004050c7825 */ /* 0x008fcc00078e000c */
[----:B------:R-:W5:Y:S01]  /*0750*/  LDG.E R13, desc[UR6][R12.64] ;  /* 0x000000060c0d7981 */ /* 0x000f62000c1e1900 */
[----:B------:R-:W-:Y:S02]  /*0760*/  IMAD.X R4, RZ, RZ, RZ, P1 ;  /* 0x000000ffff047224 */ /* 0x000fe400008e06ff */
[----:B------:R-:W-:-:S03]  /*0770*/  IMAD.SHL.U32 R14, R17, 0x4, RZ ;  /* 0x00000004110e7824 */ /* 0x000fc600078e00ff */
[----:B------:R-:W-:Y:S02]  /*0780*/  SHF.L.U64.HI R17, R17, 0x2, R4 ;  /* 0x0000000211117819 */ /* 0x000fe40000010204 */
[C---:B--2---:R-:W-:Y:S02]  /*0790*/  IADD3 R6, P1, PT, R14.reuse, UR8, RZ ;  /* 0x000000080e067c10 */ /* 0x044fe4000ff3e0ff */
[----:B------:R-:W-:Y:S02]  /*07a0*/  IADD3 R4, P2, PT, R14, UR10, RZ ;  /* 0x0000000a0e047c10 */ /* 0x000fe4000ff5e0ff */
[----:B------:R-:W-:Y:S02]  /*07b0*/  IADD3.X R7, PT, PT, R17, UR9, RZ, P1, !PT ;  /* 0x0000000911077c10 */ /* 0x000fe40008ffe4ff */
[----:B-----5:R-:W-:Y:S01]  /*07c0*/  IADD3 R15, PT, PT, R10, R13, RZ ;  /* 0x0000000d0a0f7210 */ /* 0x020fe20007ffe0ff */
[----:B-1----:R-:W-:Y:S01]  /*07d0*/  IMAD.WIDE.U32 R10, R5, 0x4, R8 ;  /* 0x00000004050a7825 */ /* 0x002fe200078e0008 */
[----:B------:R-:W-:-:S04]  /*07e0*/  IADD3.X R5, PT, PT, R17, UR11, RZ, P2, !PT ;  /* 0x0000000b11057c10 */ /* 0x000fc800097fe4ff */
[----:B------:R0:W-:Y:S04]  /*07f0*/  STG.E desc[UR6][R10.64], R15 ;  /* 0x0000000f0a007986 */ /* 0x0001e8000c101906 */
[----:B------:R-:W2:Y:S04]  /*0800*/  LDG.E R12, desc[UR6][R6.64+0x4] ;  /* 0x00000406060c7981 */ /* 0x000ea8000c1e1900 */
[----:B------:R-:W2:Y:S01]  /*0810*/  LDG.E R13, desc[UR6][R4.64+0x4] ;  /* 0x00000406040d7981 */ /* 0x000ea2000c1e1900 */
[----:B----4-:R-:W-:-:S04]  /*0820*/  IADD3 R8, P1, PT, R14, UR4, RZ ;  /* 0x000000040e087c10 */ /* 0x010fc8000ff3e0ff */
[----:B------:R-:W-:Y:S01]  /*0830*/  IADD3.X R9, PT, PT, R17, UR5, RZ, P1, !PT ;  /* 0x0000000511097c10 */ /* 0x000fe20008ffe4ff */
[----:B--2---:R-:W-:-:S05]  /*0840*/  IMAD.IADD R13, R12, 0x1, R13 ;  /* 0x000000010c0d7824 */ /* 0x004fca00078e020d */
[----:B------:R1:W-:Y:S04]  /*0850*/  STG.E desc[UR6][R8.64+0x4], R13 ;  /* 0x0000040d08007986 */ /* 0x0003e8000c101906 */
[----:B------:R-:W2:Y:S04]  /*0860*/  LDG.E R12, desc[UR6][R6.64+0x8] ;  /* 0x00000806060c7981 */ /* 0x000ea8000c1e1900 */
[----:B------:R-:W2:Y:S02]  /*0870*/  LDG.E R17, desc[UR6][R4.64+0x8] ;  /* 0x0000080604117981 */ /* 0x000ea4000c1e1900 */
[----:B--2---:R-:W-:-:S05]  /*0880*/  IMAD.IADD R17, R12, 0x1, R17 ;  /* 0x000000010c117824 */ /* 0x004fca00078e0211 */
[----:B------:R2:W-:Y:S04]  /*0890*/  STG.E desc[UR6][R8.64+0x8], R17 ;  /* 0x0000081108007986 */ /* 0x0005e8000c101906 */
[----:B0-----:R-:W3:Y:S04]  /*08a0*/  LDG.E R10, desc[UR6][R6.64+0xc] ;  /* 0x00000c06060a7981 */ /* 0x001ee8000c1e1900 */
[----:B------:R-:W3:Y:S02]  /*08b0*/  LDG.E R11, desc[UR6][R4.64+0xc] ;  /* 0x00000c06040b7981 */ /* 0x000ee4000c1e1900 */
[----:B---3--:R-:W-:-:S05]  /*08c0*/  IMAD.IADD R11, R10, 0x1, R11 ;  /* 0x000000010a0b7824 */ /* 0x008fca00078e020b */
[----:B------:R0:W-:Y:S04]  /*08d0*/  STG.E desc[UR6][R8.64+0xc], R11 ;  /* 0x00000c0b08007986 */ /* 0x0001e8000c101906 */
[----:B------:R-:W3:Y:S04]  /*08e0*/  LDG.E R10, desc[UR6][R6.64+0x10] ;  /* 0x00001006060a7981 */ /* 0x000ee8000c1e1900 */
[----:B------:R-:W3:Y:S02]  /*08f0*/  LDG.E R15, desc[UR6][R4.64+0x10] ;  /* 0x00001006040f7981 */ /* 0x000ee4000c1e1900 */
[----:B---3--:R-:W-:-:S05]  /*0900*/  IADD3 R15, PT, PT, R10, R15, RZ ;  /* 0x0000000f0a0f7210 */ /* 0x008fca0007ffe0ff */
        /* <DEDUP_REMOVED lines=9> */
[----:B------:R-:W2:Y:S04]  /*09a0*/  LDG.E R10, desc[UR6][R6.64+0x1c] ;  /* 0x00001c06060a7981 */ /* 0x000ea8000c1e1900 */
[----:B0-----:R-:W2:Y:S01]  /*09b0*/  LDG.E R11, desc[UR6][R4.64+0x1c] ;  /* 0x00001c06040b7981 */ /* 0x001ea2000c1e1900 */
[----:B------:R-:W-:Y:S01]  /*09c0*/  VIADD R3, R3, 0x8 ;  /* 0x0000000803037836 */ /* 0x000fe20000000000 */
[----:B--2---:R-:W-:-:S05]  /*09d0*/  IADD3 R11, PT, PT, R10, R11, RZ ;  /* 0x0000000b0a0b7210 */ /* 0x004fca0007ffe0ff */
[----:B------:R3:W-:Y:S02]  /*09e0*/  STG.E desc[UR6][R8.64+0x1c], R11 ;  /* 0x00001c0b08007986 */ /* 0x0007e4000c101906 */
.L_x_9:
[----:B------:R-:W-:Y:S05]  /*09f0*/  @!P0 EXIT ;  /* 0x000000000000894d */ /* 0x000fea0003800000 */
[----:B------:R-:W-:Y:S02]  /*0a00*/  ISETP.GE.U32.AND P1, PT, R16, 0x4, PT ;  /* 0x000000041000780c */ /* 0x000fe40003f26070 */
[----:B------:R-:W-:-:S04]  /*0a10*/  LOP3.LUT R2, R2, 0x3, RZ, 0xc0, !PT ;  /* 0x0000000302027812 */ /* 0x000fc800078ec0ff */
[----:B------:R-:W-:-:S07]  /*0a20*/  ISETP.NE.AND P0, PT, R2, RZ, PT ;  /* 0x000000ff0200720c */ /* 0x000fce0003f05270 */
[----:B------:R-:W-:Y:S06]  /*0a30*/  @!P1 BRA `(.L_x_10) ;  /* 0x0000000000909947 */ /* 0x000fec0003800000 */
[----:B------:R-:W0:Y:S01]  /*0a40*/  LDC.64 R4, c[0x0][0x380] ;  /* 0x0000e000ff047b82 */ /* 0x000e220000000a00 */
[----:B-1-3--:R-:W-:Y:S01]  /*0a50*/  IMAD.IADD R17, R0, 0x1, R3 ;  /* 0x0000000100117824 */ /* 0x00afe200078e0203 */
[----:B------:R-:W1:Y:S01]  /*0a60*/  LDCU.128 UR8, c[0x0][0x380] ;  /* 0x00007000ff0877ac */ /* 0x000e620008000c00 */
[----:B------:R-:W2:Y:S05]  /*0a70*/  LDCU.64 UR4, c[0x0][0x390] ;  /* 0x00007200ff0477ac */ /* 0x000eaa0008000a00 */
[----:B------:R-:W3:Y:S08]  /*0a80*/  LDC.64 R6, c[0x0][0x388] ;  /* 0x0000e200ff067b82 */ /* 0x000ef00000000a00 */
[----:B------:R-:W4:Y:S01]  /*0a90*/  LDC.64 R12, c[0x0][0x390] ;  /* 0x0000e400ff0c7b82 */ /* 0x000f220000000a00 */
[----:B0-----:R-:W-:-:S06]  /*0aa0*/  IMAD.WIDE.U32 R8, R17, 0x4, R4 ;  /* 0x0000000411087825 */ /* 0x001fcc00078e0004 */
[----:B------:R-:W5:Y:S01]  /*0ab0*/  LDG.E R8, desc[UR6][R8.64] ;  /* 0x0000000608087981 */ /* 0x000f62000c1e1900 */
[----:B---3--:R-:W-:-:S06]  /*0ac0*/  IMAD.WIDE.U32 R10, R17, 0x4, R6 ;  /* 0x00000004110a7825 */ /* 0x008fcc00078e0006 */
[----:B------:R-:W5:Y:S01]  /*0ad0*/  LDG.E R11, desc[UR6][R10.64] ;  /* 0x000000060a0b7981 */ /* 0x000f62000c1e1900 */
[----:B------:R-:W-:-:S04]  /*0ae0*/  IADD3 R4, P1, PT, R0, R3, RZ ;  /* 0x0000000300047210 */ /* 0x000fc80007f3e0ff */
[----:B------:R-:W-:Y:S01]  /*0af0*/  IADD3.X R5, PT, PT, RZ, RZ, RZ, P1, !PT ;  /* 0x000000ffff057210 */ /* 0x000fe20000ffe4ff */
[----:B------:R-:W-:-:S03]  /*0b00*/  IMAD.SHL.U32 R16, R4, 0x4, RZ ;  /* 0x0000000404107824 */ /* 0x000fc600078e00ff */
[----:B------:R-:W-:Y:S02]  /*0b10*/  SHF.L.U64.HI R14, R4, 0x2, R5 ;  /* 0x00000002040e7819 */ /* 0x000fe40000010205 */
[C---:B-1----:R-:W-:Y:S02]  /*0b20*/  IADD3 R6, P1, PT, R16.reuse, UR8, RZ ;  /* 0x0000000810067c10 */ /* 0x042fe4000ff3e0ff */
[----:B------:R-:W-:Y:S01]  /*0b30*/  IADD3 R4, P2, PT, R16, UR10, RZ ;  /* 0x0000000a10047c10 */ /* 0x000fe2000ff5e0ff */
[----:B----4-:R-:W-:Y:S01]  /*0b40*/  IMAD.WIDE.U32 R12, R17, 0x4, R12 ;  /* 0x00000004110c7825 */ /* 0x010fe200078e000c */
[C---:B------:R-:W-:Y:S02]  /*0b50*/  IADD3.X R7, PT, PT, R14.reuse, UR9, RZ, P1, !PT ;  /* 0x000000090e077c10 */ /* 0x040fe40008ffe4ff */
[----:B------:R-:W-:Y:S01]  /*0b60*/  IADD3.X R5, PT, PT, R14, UR11, RZ, P2, !PT ;  /* 0x0000000b0e057c10 */ /* 0x000fe200097fe4ff */
[----:B-----5:R-:W-:-:S05]  /*0b70*/  IMAD.IADD R15, R8, 0x1, R11 ;  /* 0x00000001080f7824 */ /* 0x020fca00078e020b */
[----:B------:R0:W-:Y:S04]  /*0b80*/  STG.E desc[UR6][R12.64], R15 ;  /* 0x0000000f0c007986 */ /* 0x0001e8000c101906 */
[----:B------:R-:W3:Y:S04]  /*0b90*/  LDG.E R10, desc[UR6][R6.64+0x4] ;  /* 0x00000406060a7981 */ /* 0x000ee8000c1e1900 */
[----:B------:R-:W3:Y:S01]  /*0ba0*/  LDG.E R11, desc[UR6][R4.64+0x4] ;  /* 0x00000406040b7981 */ /* 0x000ee2000c1e1900 */
[----:B--2---:R-:W-:-:S04]  /*0bb0*/  IADD3 R8, P1, PT, R16, UR4, RZ ;  /* 0x0000000410087c10 */ /* 0x004fc8000ff3e0ff */
[----:B------:R-:W-:Y:S02]  /*0bc0*/  IADD3.X R9, PT, PT, R14, UR5, RZ, P1, !PT ;  /* 0x000000050e097c10 */ /* 0x000fe40008ffe4ff */
[----:B---3--:R-:W-:-:S05]  /*0bd0*/  IADD3 R11, PT, PT, R10, R11, RZ ;  /* 0x0000000b0a0b7210 */ /* 0x008fca0007ffe0ff */
[----:B------:R2:W-:Y:S04]  /*0be0*/  STG.E desc[UR6][R8.64+0x4], R11 ;  /* 0x0000040b08007986 */ /* 0x0005e8000c101906 */
[----:B------:R-:W3:Y:S04]  /*0bf0*/  LDG.E R10, desc[UR6][R6.64+0x8] ;  /* 0x00000806060a7981 */ /* 0x000ee8000c1e1900 */
[----:B------:R-:W3:Y:S02]  /*0c00*/  LDG.E R17, desc[UR6][R4.64+0x8] ;  /* 0x0000080604117981 */ /* 0x000ee4000c1e1900 */
[----:B---3--:R-:W-:-:S05]  /*0c10*/  IMAD.IADD R17, R10, 0x1, R17 ;  /* 0x000000010a117824 */ /* 0x008fca00078e0211 */
[----:B------:R2:W-:Y:S04]  /*0c20*/  STG.E desc[UR6][R8.64+0x8], R17 ;  /* 0x0000081108007986 */ /* 0x0005e8000c101906 */
[----:B------:R-:W3:Y:S04]  /*0c30*/  LDG.E R10, desc[UR6][R6.64+0xc] ;  /* 0x00000c06060a7981 */ /* 0x000ee8000c1e1900 */
[----:B0-----:R-:W3:Y:S01]  /*0c40*/  LDG.E R13, desc[UR6][R4.64+0xc] ;  /* 0x00000c06040d7981 */ /* 0x001ee2000c1e1900 */
[----:B------:R-:W-:Y:S01]  /*0c50*/  IADD3 R3, PT, PT, R3, 0x4, RZ ;  /* 0x0000000403037810 */ /* 0x000fe20007ffe0ff */
[----:B---3--:R-:W-:-:S05]  /*0c60*/  IMAD.IADD R13, R10, 0x1, R13 ;  /* 0x000000010a0d7824 */ /* 0x008fca00078e020d */
[----:B------:R2:W-:Y:S02]  /*0c70*/  STG.E desc[UR6][R8.64+0xc], R13 ;  /* 0x00000c0d08007986 */ /* 0x0005e4000c101906 */
.L_x_10:
[----:B------:R-:W-:Y:S05]  /*0c80*/  @!P0 EXIT ;  /* 0x000000000000894d */ /* 0x000fea0003800000 */
[----:B------:R-:W0:Y:S01]  /*0c90*/  LDC.64 R4, c[0x0][0x390] ;  /* 0x0000e400ff047b82 */ /* 0x000e220000000a00 */
[----:B------:R-:W-:Y:S02]  /*0ca0*/  IMAD.IADD R3, R0, 0x1, R3 ;  /* 0x0000000100037824 */ /* 0x000fe400078e0203 */
[----:B------:R-:W-:-:S05]  /*0cb0*/  IMAD.MOV R0, RZ, RZ, -R2 ;  /* 0x000000ffff007224 */ /* 0x000fca00078e0a02 */
[----:B------:R-:W4:Y:S08]  /*0cc0*/  LDC.64 R6, c[0x0][0x388] ;  /* 0x0000e200ff067b82 */ /* 0x000f300000000a00 */
[----:B-123--:R-:W1:Y:S01]  /*0cd0*/  LDC.64 R8, c[0x0][0x380] ;  /* 0x0000e000ff087b82 */ /* 0x00ee620000000a00 */
[----:B0-----:R-:W-:-:S04]  /*0ce0*/  IMAD.WIDE.U32 R4, R3, 0x4, R4 ;  /* 0x0000000403047825 */ /* 0x001fc800078e0004 */
[----:B------:R-:W-:Y:S01]  /*0cf0*/  IMAD.MOV.U32 R10, RZ, RZ, R4 ;  /* 0x000000ffff0a7224 */ /* 0x000fe200078e0004 */
[----:B------:R-:W-:Y:S01]  /*0d00*/  MOV R13, R5 ;  /* 0x00000005000d7202 */ /* 0x000fe20000000f00 */
[----:B----4-:R-:W-:-:S04]  /*0d10*/  IMAD.WIDE.U32 R6, R3, 0x4, R6 ;  /* 0x0000000403067825 */ /* 0x010fc800078e0006 */
[----:B------:R-:W-:Y:S02]  /*0d20*/  IMAD.MOV.U32 R11, RZ, RZ, R7 ;  /* 0x000000ffff0b7224 */ /* 0x000fe400078e0007 */
[----:B-1----:R-:W-:-:S07]  /*0d30*/  IMAD.WIDE.U32 R8, R3, 0x4, R8 ;  /* 0x0000000403087825 */ /* 0x002fce00078e0008 */
.L_x_11:
[----:B0-----:R-:W-:Y:S01]  /*0d40*/  MOV R2, R8 ;  /* 0x0000000800027202 */ /* 0x001fe20000000f00 */
[----:B------:R-:W-:Y:S01]  /*0d50*/  IMAD.MOV.U32 R3, RZ, RZ, R9 ;  /* 0x000000ffff037224 */ /* 0x000fe200078e0009 */
[----:B------:R-:W-:Y:S01]  /*0d60*/  MOV R5, R11 ;  /* 0x0000000b00057202 */ /* 0x000fe20000000f00 */
[----:B------:R-:W-:-:S03]  /*0d70*/  IMAD.MOV.U32 R4, RZ, RZ, R6 ;  /* 0x000000ffff047224 */ /* 0x000fc600078e0006 */
[----:B------:R0:W2:Y:S04]  /*0d80*/  LDG.E R2, desc[UR6][R2.64] ;  /* 0x0000000602027981 */ /* 0x0000a8000c1e1900 */
[----:B------:R-:W2:Y:S01]  /*0d90*/  LDG.E R5, desc[UR6][R4.64] ;  /* 0x0000000604057981 */ /* 0x000ea2000c1e1900 */
[----:B------:R-:W-:Y:S01]  /*0da0*/  VIADD R0, R0, 0x1 ;  /* 0x0000000100007836 */ /* 0x000fe20000000000 */
[----:B------:R-:W-:Y:S02]  /*0db0*/  IADD3 R8, P3, PT, R8, 0x4, RZ ;  /* 0x0000000408087810 */ /* 0x000fe40007f7e0ff */
[----:B------:R-:W-:Y:S02]  /*0dc0*/  IADD3 R6, P2, PT, R6, 0x4, RZ ;  /* 0x0000000406067810 */ /* 0x000fe40007f5e0ff */
[----:B------:R-:W-:Y:S01]  /*0dd0*/  ISETP.NE.AND P0, PT, R0, RZ, PT ;  /* 0x000000ff0000720c */ /* 0x000fe20003f05270 */
[----:B------:R-:W-:Y:S01]  /*0de0*/  IMAD.X R9, RZ, RZ, R9, P3 ;  /* 0x000000ffff097224 */ /* 0x000fe200018e0609 */
[----:B0-----:R-:W-:-:S02]  /*0df0*/  MOV R3, R13 ;  /* 0x0000000d00037202 */ /* 0x001fc40000000f00 */
[----:B------:R-:W-:Y:S01]  /*0e00*/  IADD3.X R11, PT, PT, RZ, R11, RZ, P2, !PT ;  /* 0x0000000bff0b7210 */ /* 0x000fe200017fe4ff */
[----:B--2---:R-:W-:Y:S02]  /*0e10*/  IMAD.IADD R7, R2, 0x1, R5 ;  /* 0x0000000102077824 */ /* 0x004fe400078e0205 */
[----:B------:R-:W-:Y:S01]  /*0e20*/  IMAD.MOV.U32 R2, RZ, RZ, R10 ;  /* 0x000000ffff027224 */ /* 0x000fe200078e000a */
[----:B------:R-:W-:-:S04]  /*0e30*/  IADD3 R10, P1, PT, R10, 0x4, RZ ;  /* 0x000000040a0a7810 */ /* 0x000fc80007f3e0ff */
[----:B------:R0:W-:Y:S01]  /*0e40*/  STG.E desc[UR6][R2.64], R7 ;  /* 0x0000000702007986 */ /* 0x0001e2000c101906 */
[----:B------:R-:W-:Y:S01]  /*0e50*/  IMAD.X R13, RZ, RZ, R13, P1 ;  /* 0x000000ffff0d7224 */ /* 0x000fe200008e060d */
[----:B------:R-:W-:Y:S07]  /*0e60*/  @P0 BRA `(.L_x_11) ;  /* 0xfffffffc00b40947 */ /* 0x000fee000383ffff */
[----:B------:R-:W-:Y:S05]  /*0e70*/  EXIT ;  /* 0x000000000000794d */ /* 0x000fea0003800000 */
.L_x_12:
        /* <DEDUP_REMOVED lines=16> */
.L_x_15:


//--------------------- .nv.shared.reserved.0     --------------------------
	.section	.nv.shared.reserved.0,"aw",@nobits
	.weak		__nv_reservedSMEM_offset_0_alias
	.size		__nv_reservedSMEM_offset_0_alias, 0, 64
	.other		__nv_reservedSMEM_offset_0_alias,@"STO_CUDA_RESERVED_SHARED STV_DEFAULT"
__nv_reservedSMEM_offset_0_alias:
	.zero		0
	.zero		64


//--------------------- .nv.constant0._Z12matrixAddElePiS_S_ii --------------------------
	.section	.nv.constant0._Z12matrixAddElePiS_S_ii,"a",@progbits
	.sectionflags	@""
	.align	4
.nv.constant0._Z12matrixAddElePiS_S_ii:
	.zero		928


//--------------------- .nv.constant0._Z12matrixAddColPiS_S_ii --------------------------
	.section	.nv.constant0._Z12matrixAddColPiS_S_ii,"a",@progbits
	.sectionflags	@""
	.align	4
.nv.constant0._Z12matrixAddColPiS_S_ii:
	.zero		928


//--------------------- .nv.constant0._Z12matrixAddRowPiS_S_ii --------------------------
	.section	.nv.constant0._Z12matrixAddRowPiS_S_ii,"a",@progbits
	.sectionflags	@""
	.align	4
.nv.constant0._Z12matrixAddRowPiS_S_ii:
	.zero		928


//--------------------- SYMBOLS --------------------------

	.type		.nv.reservedSmem.offset0,@object
	.size		.nv.reservedSmem.offset0,0x4
